// auto-generated by cutlass_sweep.gemm — config: {"arch": "sm_90", "cluster_m": 2, "cluster_n": 1, "dtype": "int8", "dtype_b": "int8", "layout": "nt", "stages": 0, "tile_k": 128, "tile_m": 64, "tile_n": 256}
#include "cutlass/cutlass.h"
#include "cutlass/gemm/collective/collective_builder.hpp"
#include "cutlass/gemm/device/gemm_universal_adapter.h"
#include "cutlass/gemm/kernel/gemm_universal.hpp"
#include "cutlass/epilogue/collective/collective_builder.hpp"

using ElemA = int8_t;
using ElemB = int8_t;
using ElemCD = int8_t;
using Acc  = int32_t;
using TileShape    = cute::Shape<cute::_64, cute::_256, cute::_128>;
using ClusterShape = cute::Shape<cute::_2, cute::_1, cute::_1>;

using CollectiveEpilogue = typename cutlass::epilogue::collective::CollectiveBuilder<
    cutlass::arch::Sm90, cutlass::arch::OpClassTensorOp,
    TileShape, ClusterShape,
    cutlass::epilogue::collective::EpilogueTileAuto,
    Acc, Acc,
    ElemCD, cutlass::layout::RowMajor, 128 / cutlass::sizeof_bits<ElemCD>::value,
    ElemCD, cutlass::layout::RowMajor, 128 / cutlass::sizeof_bits<ElemCD>::value,
    cutlass::epilogue::collective::EpilogueScheduleAuto
  >::CollectiveOp;

using CollectiveMainloop = typename cutlass::gemm::collective::CollectiveBuilder<
    cutlass::arch::Sm90, cutlass::arch::OpClassTensorOp,
    ElemA, cutlass::layout::RowMajor, 128 / cutlass::sizeof_bits<ElemA>::value,
    ElemB, cutlass::layout::ColumnMajor, 128 / cutlass::sizeof_bits<ElemB>::value,
    Acc,
    TileShape, ClusterShape,
    cutlass::gemm::collective::StageCountAutoCarveout<static_cast<int>(sizeof(typename CollectiveEpilogue::SharedStorage))>,
    cutlass::gemm::collective::KernelScheduleAuto
  >::CollectiveOp;

using GemmKernel = cutlass::gemm::kernel::GemmUniversal<
    cute::Shape<int,int,int,int>,
    CollectiveMainloop,
    CollectiveEpilogue
>;
using Gemm = cutlass::gemm::device::GemmUniversalAdapter<GemmKernel>;

// Force the device kernel symbol into the cubin without needing a host main.
auto* _anchor = &cutlass::device_kernel<GemmKernel>;


// ===== COMPILED SASS (sm_90a) =====

	.target	sm_90a

	.elftype	@"ET_EXEC"


//--------------------- .note.nv.tkinfo           --------------------------
	.section	.note.nv.tkinfo,"",@"SHT_NOTE"
	.sectionflags	@"SHF_NOTE_NV_TKINFO"
	.tkinfo
        /*0018*/ 	.word	0x00000002
        /*0030*/ 	.string	""
        /*0030*/ 	.string	"ptxas"
        /*0030*/ 	.string	"Cuda compilation tools, release 13.0, V13.0.88"
        /*0030*/ 	.string	"Build cuda_13.0.r13.0/compiler.36424714_0"
        /*0030*/ 	.string	"-arch sm_90a -m 64 "



//--------------------- .note.nv.cuinfo           --------------------------
	.section	.note.nv.cuinfo,"",@"SHT_NOTE"
	.sectionflags	@"SHF_NOTE_NV_CUINFO"
        /*0018*/ 	.short	0x0002
        /*001a*/ 	.short	0x005a
        /*001c*/ 	.short	0x0082
	.zero		2


//--------------------- .nv.info                  --------------------------
	.section	.nv.info,"",@"SHT_CUDA_INFO"
	.align	4


	//----- nvinfo : EIATTR_REGCOUNT
	.align		4
        /*0000*/ 	.byte	0x04, 0x2f
        /*0002*/ 	.short	(.L_15 - .L_14)
	.align		4
.L_14:
        /*0004*/ 	.word	index@(_ZN7cutlass13device_kernelINS_4gemm6kernel13GemmUniversalIN4cute5tupleIJiiiiEEENS1_10collective13CollectiveMmaINS1_34MainloopSm90TmaGmmaWarpSpecializedILi5ENS5_IJNS4_1CILi2EEENSA_ILi1EEESC_EEENS1_32KernelTmaWarpSpecializedPingpongEEENS5_IJNSA_ILi64EEENSA_ILi256EEENSA_ILi128EEEEEEaNS5_IJlSC_lEEEaSK_NS4_8TiledMMAINS4_8MMA_AtomIJNS4_4SM904GMMA27MMA_64x256x32_S32S8S8_SS_TNEEEENS4_6LayoutINS5_IJSC_SC_SC_EEENS5_IJNSA_ILi0EEEST_ST_EEEEENS5_IJNS4_10UnderscoreESW_SW_EEEEENS4_13SM90_TMA_LOADENS4_14ComposedLayoutINS4_7SwizzleILi3ELi4ELi3EEENS4_18smem_ptr_flag_bitsILi8EEENSR_INS5_IJNSA_ILi8EEESI_EEENS5_IJSI_SC_EEEEEEEvNS4_8identityENS4_23SM90_TMA_LOAD_MULTICASTES19_vS1A_EENS_8epilogue10collective6detail29Sm90TmaWarpSpecializedAdapterINS1E_15DefaultEpilogueIaSK_SK_NS1D_6thread17LinearCombinationIaLi1EiiLNS1I_9ScaleType4KindE0ELNS_15FloatRoundStyleE2EaEENS1_15EpilogueDefaultEEEEEvvEEEEvNT_6ParamsE)
        /*0008*/ 	.word	0x000000a8


	//----- nvinfo : EIATTR_FRAME_SIZE
	.align		4
.L_15:
        /*000c*/ 	.byte	0x04, 0x11
        /*000e*/ 	.short	(.L_17 - .L_16)
	.align		4
.L_16:
        /*0010*/ 	.word	index@(_ZN7cutlass13device_kernelINS_4gemm6kernel13GemmUniversalIN4cute5tupleIJiiiiEEENS1_10collective13CollectiveMmaINS1_34MainloopSm90TmaGmmaWarpSpecializedILi5ENS5_IJNS4_1CILi2EEENSA_ILi1EEESC_EEENS1_32KernelTmaWarpSpecializedPingpongEEENS5_IJNSA_ILi64EEENSA_ILi256EEENSA_ILi128EEEEEEaNS5_IJlSC_lEEEaSK_NS4_8TiledMMAINS4_8MMA_AtomIJNS4_4SM904GMMA27MMA_64x256x32_S32S8S8_SS_TNEEEENS4_6LayoutINS5_IJSC_SC_SC_EEENS5_IJNSA_ILi0EEEST_ST_EEEEENS5_IJNS4_10UnderscoreESW_SW_EEEEENS4_13SM90_TMA_LOADENS4_14ComposedLayoutINS4_7SwizzleILi3ELi4ELi3EEENS4_18smem_ptr_flag_bitsILi8EEENSR_INS5_IJNSA_ILi8EEESI_EEENS5_IJSI_SC_EEEEEEEvNS4_8identityENS4_23SM90_TMA_LOAD_MULTICASTES19_vS1A_EENS_8epilogue10collective6detail29Sm90TmaWarpSpecializedAdapterINS1E_15DefaultEpilogueIaSK_SK_NS1D_6thread17LinearCombinationIaLi1EiiLNS1I_9ScaleType4KindE0ELNS_15FloatRoundStyleE2EaEENS1_15EpilogueDefaultEEEEEvvEEEEvNT_6ParamsE)
        /*0014*/ 	.word	0x00000008


	//----- nvinfo : EIATTR_MIN_STACK_SIZE
	.align		4
.L_17:
        /*0018*/ 	.byte	0x04, 0x12
        /*001a*/ 	.short	(.L_19 - .L_18)
	.align		4
.L_18:
        /*001c*/ 	.word	index@(_ZN7cutlass13device_kernelINS_4gemm6kernel13GemmUniversalIN4cute5tupleIJiiiiEEENS1_10collective13CollectiveMmaINS1_34MainloopSm90TmaGmmaWarpSpecializedILi5ENS5_IJNS4_1CILi2EEENSA_ILi1EEESC_EEENS1_32KernelTmaWarpSpecializedPingpongEEENS5_IJNSA_ILi64EEENSA_ILi256EEENSA_ILi128EEEEEEaNS5_IJlSC_lEEEaSK_NS4_8TiledMMAINS4_8MMA_AtomIJNS4_4SM904GMMA27MMA_64x256x32_S32S8S8_SS_TNEEEENS4_6LayoutINS5_IJSC_SC_SC_EEENS5_IJNSA_ILi0EEEST_ST_EEEEENS5_IJNS4_10UnderscoreESW_SW_EEEEENS4_13SM90_TMA_LOADENS4_14ComposedLayoutINS4_7SwizzleILi3ELi4ELi3EEENS4_18smem_ptr_flag_bitsILi8EEENSR_INS5_IJNSA_ILi8EEESI_EEENS5_IJSI_SC_EEEEEEEvNS4_8identityENS4_23SM90_TMA_LOAD_MULTICASTES19_vS1A_EENS_8epilogue10collective6detail29Sm90TmaWarpSpecializedAdapterINS1E_15DefaultEpilogueIaSK_SK_NS1D_6thread17LinearCombinationIaLi1EiiLNS1I_9ScaleType4KindE0ELNS_15FloatRoundStyleE2EaEENS1_15EpilogueDefaultEEEEEvvEEEEvNT_6ParamsE)
        /*0020*/ 	.word	0x00000008
.L_19:


//--------------------- .nv.compat                --------------------------
	.section	.nv.compat,"",@"SHT_CUDA_COMPAT_INFO"
	.align	4
        /*0000*/ 	.byte	0x02, 0x09, 0x01, 0x00, 0x02, 0x02, 0x04, 0x00, 0x02, 0x05, 0x05, 0x00, 0x03, 0x07, 0x01, 0x01
        /*0010*/ 	.byte	0x02, 0x03, 0x01, 0x00, 0x02, 0x06, 0x01, 0x00, 0x04, 0x0b, 0x08, 0x00, 0x00, 0x00, 0x00, 0x00
        /*0020*/ 	.byte	0x00, 0x00, 0x00, 0x00


//--------------------- .nv.info._ZN7cutlass13device_kernelINS_4gemm6kernel13GemmUniversalIN4cute5tupleIJiiiiEEENS1_10collective13CollectiveMmaINS1_34MainloopSm90TmaGmmaWarpSpecializedILi5ENS5_IJNS4_1CILi2EEENSA_ILi1EEESC_EEENS1_32KernelTmaWarpSpecializedPingpongEEENS5_IJNSA_ILi64EEENSA_ILi256EEENSA_ILi128EEEEEEaNS5_IJlSC_lEEEaSK_NS4_8TiledMMAINS4_8MMA_AtomIJNS4_4SM904GMMA27MMA_64x256x32_S32S8S8_SS_TNEEEENS4_6LayoutINS5_IJSC_SC_SC_EEENS5_IJNSA_ILi0EEEST_ST_EEEEENS5_IJNS4_10UnderscoreESW_SW_EEEEENS4_13SM90_TMA_LOADENS4_14ComposedLayoutINS4_7SwizzleILi3ELi4ELi3EEENS4_18smem_ptr_flag_bitsILi8EEENSR_INS5_IJNSA_ILi8EEESI_EEENS5_IJSI_SC_EEEEEEEvNS4_8identityENS4_23SM90_TMA_LOAD_MULTICASTES19_vS1A_EENS_8epilogue10collective6detail29Sm90TmaWarpSpecializedAdapterINS1E_15DefaultEpilogueIaSK_SK_NS1D_6thread17LinearCombinationIaLi1EiiLNS1I_9ScaleType4KindE0ELNS_15FloatRoundStyleE2EaEENS1_15EpilogueDefaultEEEEEvvEEEEvNT_6ParamsE --------------------------
	.section	.nv.info._ZN7cutlass13device_kernelINS_4gemm6kernel13GemmUniversalIN4cute5tupleIJiiiiEEENS1_10collective13CollectiveMmaINS1_34MainloopSm90TmaGmmaWarpSpecializedILi5ENS5_IJNS4_1CILi2EEENSA_ILi1EEESC_EEENS1_32KernelTmaWarpSpecializedPingpongEEENS5_IJNSA_ILi64EEENSA_ILi256EEENSA_ILi128EEEEEEaNS5_IJlSC_lEEEaSK_NS4_8TiledMMAINS4_8MMA_AtomIJNS4_4SM904GMMA27MMA_64x256x32_S32S8S8_SS_TNEEEENS4_6LayoutINS5_IJSC_SC_SC_EEENS5_IJNSA_ILi0EEEST_ST_EEEEENS5_IJNS4_10UnderscoreESW_SW_EEEEENS4_13SM90_TMA_LOADENS4_14ComposedLayoutINS4_7SwizzleILi3ELi4ELi3EEENS4_18smem_ptr_flag_bitsILi8EEENSR_INS5_IJNSA_ILi8EEESI_EEENS5_IJSI_SC_EEEEEEEvNS4_8identityENS4_23SM90_TMA_LOAD_MULTICASTES19_vS1A_EENS_8epilogue10collective6detail29Sm90TmaWarpSpecializedAdapterINS1E_15DefaultEpilogueIaSK_SK_NS1D_6thread17LinearCombinationIaLi1EiiLNS1I_9ScaleType4KindE0ELNS_15FloatRoundStyleE2EaEENS1_15EpilogueDefaultEEEEEvvEEEEvNT_6ParamsE,"",@"SHT_CUDA_INFO"
	.sectionflags	@""
	.align	4


	//----- nvinfo : EIATTR_CUDA_API_VERSION
	.align		4
        /*0000*/ 	.byte	0x04, 0x37
        /*0002*/ 	.short	(.L_21 - .L_20)
.L_20:
        /*0004*/ 	.word	0x00000082


	//----- nvinfo : EIATTR_KPARAM_INFO
	.align		4
.L_21:
        /*0008*/ 	.byte	0x04, 0x17
        /*000a*/ 	.short	(.L_23 - .L_22)
.L_22:
        /*000c*/ 	.word	0x00000000
        /*0010*/ 	.short	0x0000
        /*0012*/ 	.short	0x0070
        /*0014*/ 	.byte	0x00, 0xf0, 0x01, 0x10


	//----- nvinfo : EIATTR_SPARSE_MMA_MASK
	.align		4
.L_23:
        /*0018*/ 	.byte	0x03, 0x50
        /*001a*/ 	.short	0x0000


	//----- nvinfo : EIATTR_MAXREG_COUNT
	.align		4
        /*001c*/ 	.byte	0x03, 0x1b
        /*001e*/ 	.short	0x00a8


	//----- nvinfo : EIATTR_NUM_BARRIERS
	.align		4
        /*0020*/ 	.byte	0x02, 0x4c
        /*0022*/ 	.byte	0x01
	.zero		1


	//----- nvinfo : EIATTR_EXTERNS
	.align		4
        /*0024*/ 	.byte	0x04, 0x0f
        /*0026*/ 	.short	(.L_25 - .L_24)


	//   ....[0]....
	.align		4
.L_24:
        /*0028*/ 	.word	index@(__assertfail)


	//----- nvinfo : EIATTR_ANNOTATIONS
	.align		4
.L_25:
        /*002c*/ 	.byte	0x04, 0x55
        /*002e*/ 	.short	(.L_27 - .L_26)


	//   ....[0]....
.L_26:
        /*0030*/ 	.word	0x00000001
        /*0034*/ 	.byte	0xd0, 0x0d, 0x00, 0x00, 0x01, 0x00, 0x00, 0x00, 0xc0, 0x85, 0x00, 0x00, 0x01, 0x00, 0x00, 0x00
        /*0044*/ 	.byte	0x50, 0x92, 0x00, 0x00


	//----- nvinfo : EIATTR_MERCURY_ISA_VERSION
	.align		4
.L_27:
        /*0048*/ 	.byte	0x03, 0x5f
        /*004a*/ 	.short	0x0101


	//----- nvinfo : EIATTR_INT_WARP_WIDE_INSTR_OFFSETS
	.align		4
        /*004c*/ 	.byte	0x04, 0x31
        /*004e*/ 	.short	(.L_29 - .L_28)


	//   ....[0]....
.L_28:
        /*0050*/ 	.word	0x00000530


	//   ....[1]....
        /*0054*/ 	.word	0x000005b0


	//   ....[2]....
        /*0058*/ 	.word	0x000006b0


	//   ....[3]....
        /*005c*/ 	.word	0x000006c0


	//   ....[4]....
        /*0060*/ 	.word	0x000006e0


	//   ....[5]....
        /*0064*/ 	.word	0x00000780


	//   ....[6]....
        /*0068*/ 	.word	0x00000790


	//   ....[7]....
        /*006c*/ 	.word	0x000007e0


	//   ....[8]....
        /*0070*/ 	.word	0x00002040


	//----- nvinfo : EIATTR_COOP_GROUP_MASK_REGIDS
	.align		4
.L_29:
        /*0074*/ 	.byte	0x04, 0x29
        /*0076*/ 	.short	(.L_31 - .L_30)


	//   ....[0]....
.L_30:
        /*0078*/ 	.word	0xffffffff


	//   ....[1]....
        /*007c*/ 	.word	0xffffffff


	//   ....[2]....
        /*0080*/ 	.word	0xffffffff


	//   ....[3]....
        /*0084*/ 	.word	0xffffffff


	//   ....[4]....
        /*0088*/ 	.word	0xffffffff


	//   ....[5]....
        /*008c*/ 	.word	0xffffffff


	//   ....[6]....
        /*0090*/ 	.word	0xffffffff


	//----- nvinfo : EIATTR_COOP_GROUP_INSTR_OFFSETS
	.align		4
.L_31:
        /*0094*/ 	.byte	0x04, 0x28
        /*0096*/ 	.short	(.L_33 - .L_32)


	//   ....[0]....
.L_32:
        /*0098*/ 	.word	0x00000070


	//   ....[1]....
        /*009c*/ 	.word	0x00000080


	//   ....[2]....
        /*00a0*/ 	.word	0x00000140


	//   ....[3]....
        /*00a4*/ 	.word	0x00000310


	//   ....[4]....
        /*00a8*/ 	.word	0x00000350


	//   ....[5]....
        /*00ac*/ 	.word	0x000007d0


	//   ....[6]....
        /*00b0*/ 	.word	0x00000970


	//----- nvinfo : EIATTR_REG_RECONFIG
	.align		4
.L_33:
        /*00b4*/ 	.byte	0x01, 0x54
	.zero		2


	//----- nvinfo : EIATTR_SYSCALL_OFFSETS
	.align		4
        /*00b8*/ 	.byte	0x04, 0x46
        /*00ba*/ 	.short	(.L_35 - .L_34)


	//   ....[0]....
.L_34:
        /*00bc*/ 	.word	0x000017f0


	//----- nvinfo : EIATTR_MBARRIER_INSTR_OFFSETS
	.align		4
.L_35:
        /*00c0*/ 	.byte	0x04, 0x39
        /*00c2*/ 	.short	(.L_37 - .L_36)


	//   ....[0]....
.L_36:
        /*00c4*/ 	.word	0x00000260
        /*00c8*/ 	.word	0x000000ff
        /*00cc*/ 	.word	0x00000000
        /*00d0*/ 	.short	0x0100
        /*00d2*/ 	.byte	0x08
	.zero		1


	//   ....[1]....
        /*00d4*/ 	.word	0x00000270
        /*00d8*/ 	.word	0x000000ff
        /*00dc*/ 	.word	0x00000028
        /*00e0*/ 	.short	0x0100
        /*00e2*/ 	.byte	0x08
	.zero		1


	//   ....[2]....
        /*00e4*/ 	.word	0x00000280
        /*00e8*/ 	.word	0x000000ff
        /*00ec*/ 	.word	0x00000008
        /*00f0*/ 	.short	0x0100
        /*00f2*/ 	.byte	0x08
	.zero		1


	//   ....[3]....
        /*00f4*/ 	.word	0x00000290
        /*00f8*/ 	.word	0x000000ff
        /*00fc*/ 	.word	0x00000030
        /*0100*/ 	.short	0x0100
        /*0102*/ 	.byte	0x08
	.zero		1


	//   ....[4]....
        /*0104*/ 	.word	0x000002a0
        /*0108*/ 	.word	0x000000ff
        /*010c*/ 	.word	0x00000010
        /*0110*/ 	.short	0x0100
        /*0112*/ 	.byte	0x08
	.zero		1


	//   ....[5]....
        /*0114*/ 	.word	0x000002b0
        /*0118*/ 	.word	0x000000ff
        /*011c*/ 	.word	0x00000038
        /*0120*/ 	.short	0x0100
        /*0122*/ 	.byte	0x08
	.zero		1


	//   ....[6]....
        /*0124*/ 	.word	0x000002c0
        /*0128*/ 	.word	0x000000ff
        /*012c*/ 	.word	0x00000018
        /*0130*/ 	.short	0x0100
        /*0132*/ 	.byte	0x08
	.zero		1


	//   ....[7]....
        /*0134*/ 	.word	0x000002d0
        /*0138*/ 	.word	0x000000ff
        /*013c*/ 	.word	0x00000040
        /*0140*/ 	.short	0x0100
        /*0142*/ 	.byte	0x08
	.zero		1


	//   ....[8]....
        /*0144*/ 	.word	0x000002e0
        /*0148*/ 	.word	0x000000ff
        /*014c*/ 	.word	0x00000020
        /*0150*/ 	.short	0x0100
        /*0152*/ 	.byte	0x08
	.zero		1


	//   ....[9]....
        /*0154*/ 	.word	0x000002f0
        /*0158*/ 	.word	0x000000ff
        /*015c*/ 	.word	0x00000048
        /*0160*/ 	.short	0x0100
        /*0162*/ 	.byte	0x08
	.zero		1


	//   ....[10]....
        /*0164*/ 	.word	0x00000810
        /*0168*/ 	.word	0x000000ff
        /*016c*/ 	.word	0x00000080
        /*0170*/ 	.short	0x0100
        /*0172*/ 	.byte	0x08
	.zero		1


	//   ....[11]....
        /*0174*/ 	.word	0x000008a0
        /*0178*/ 	.word	0x000000ff
        /*017c*/ 	.word	0x00000088
        /*0180*/ 	.short	0x0100
        /*0182*/ 	.byte	0x08
	.zero		1


	//   ....[12]....
        /*0184*/ 	.word	0x000008f0
        /*0188*/ 	.word	0x000000ff
        /*018c*/ 	.word	0x00000060
        /*0190*/ 	.short	0x0100
        /*0192*/ 	.byte	0x09
	.zero		1


	//   ....[13]....
        /*0194*/ 	.word	0x00000900
        /*0198*/ 	.word	0x000000ff
        /*019c*/ 	.word	0x00000068
        /*01a0*/ 	.short	0x0100
        /*01a2*/ 	.byte	0x09
	.zero		1


	//   ....[14]....
        /*01a4*/ 	.word	0x00000910
        /*01a8*/ 	.word	0x000000ff
        /*01ac*/ 	.word	0x00000070
        /*01b0*/ 	.short	0x0100
        /*01b2*/ 	.byte	0x09
	.zero		1


	//   ....[15]....
        /*01b4*/ 	.word	0x00000920
        /*01b8*/ 	.word	0x000000ff
        /*01bc*/ 	.word	0x00000078
        /*01c0*/ 	.short	0x0100
        /*01c2*/ 	.byte	0x09
	.zero		1


	//   ....[16]....
        /*01c4*/ 	.word	0x000016d0
        /*01c8*/ 	.word	0x0000009f
        /*01cc*/ 	.word	0x00000000
        /*01d0*/ 	.short	0x010a
        /*01d2*/ 	.byte	0x2a
	.zero		1


	//   ....[17]....
        /*01d4*/ 	.word	0x00001880
        /*01d8*/ 	.word	0x00000003
        /*01dc*/ 	.word	0x00000000
        /*01e0*/ 	.short	0x010a
        /*01e2*/ 	.byte	0x3f
	.zero		1


	//   ....[18]....
        /*01e4*/ 	.word	0x000018e0
        /*01e8*/ 	.word	0x00000003
        /*01ec*/ 	.word	0x00000000
        /*01f0*/ 	.short	0x010a
        /*01f2*/ 	.byte	0x3f
	.zero		1


	//   ....[19]....
        /*01f4*/ 	.word	0x00001c40
        /*01f8*/ 	.word	0x000000ff
        /*01fc*/ 	.word	0x00000000
        /*0200*/ 	.short	0x010a
        /*0202*/ 	.byte	0x04
	.zero		1


	//   ....[20]....
        /*0204*/ 	.word	0x00001c80
        /*0208*/ 	.word	0x000000ff
        /*020c*/ 	.word	0x00000000
        /*0210*/ 	.short	0x010a
        /*0212*/ 	.byte	0x04
	.zero		1


	//   ....[21]....
        /*0214*/ 	.word	0x00001ee0
        /*0218*/ 	.word	0x00000004
        /*021c*/ 	.word	0x00000000
        /*0220*/ 	.short	0x0101
        /*0222*/ 	.byte	0x3f
	.zero		1


	//   ....[22]....
        /*0224*/ 	.word	0x00001fe0
        /*0228*/ 	.word	0x000000a0
        /*022c*/ 	.word	0x00000000
        /*0230*/ 	.short	0x0101
        /*0232*/ 	.byte	0x2d
	.zero		1


	//   ....[23]....
        /*0234*/ 	.word	0x000020e0
        /*0238*/ 	.word	0x00000000
        /*023c*/ 	.word	0x00000000
        /*0240*/ 	.short	0x0101
        /*0242*/ 	.byte	0x3f
	.zero		1


	//   ....[24]....
        /*0244*/ 	.word	0x000021a0
        /*0248*/ 	.word	0x0000009f
        /*024c*/ 	.word	0x00000010
        /*0250*/ 	.short	0x010a
        /*0252*/ 	.byte	0x2a
	.zero		1


	//   ....[25]....
        /*0254*/ 	.word	0x000085e0
        /*0258*/ 	.word	0x000000a2
        /*025c*/ 	.word	0x00000000
        /*0260*/ 	.short	0x0101
        /*0262*/ 	.byte	0x2d
	.zero		1


	//   ....[26]....
        /*0264*/ 	.word	0x00008fa0
        /*0268*/ 	.word	0x0000000c
        /*026c*/ 	.word	0x00000028
        /*0270*/ 	.short	0x010a
        /*0272*/ 	.byte	0x3f
	.zero		1


	//   ....[27]....
        /*0274*/ 	.word	0x00009360
        /*0278*/ 	.word	0x00000004
        /*027c*/ 	.word	0x00000088
        /*0280*/ 	.short	0x0101
        /*0282*/ 	.byte	0x3f
	.zero		1


	//   ....[28]....
        /*0284*/ 	.word	0x00009af0
        /*0288*/ 	.word	0x00000007
        /*028c*/ 	.word	0x00000000
        /*0290*/ 	.short	0x010a
        /*0292*/ 	.byte	0x3f
	.zero		1


	//   ....[29]....
        /*0294*/ 	.word	0x00009b70
        /*0298*/ 	.word	0x00000009
        /*029c*/ 	.word	0x00000000
        /*02a0*/ 	.short	0x010a
        /*02a2*/ 	.byte	0x3f
	.zero		1


	//   ....[30]....
        /*02a4*/ 	.word	0x00009c00
        /*02a8*/ 	.word	0x00000006
        /*02ac*/ 	.word	0x00000000
        /*02b0*/ 	.short	0x010a
        /*02b2*/ 	.byte	0x3f
	.zero		1


	//   ....[31]....
        /*02b4*/ 	.word	0x00009c90
        /*02b8*/ 	.word	0x00000009
        /*02bc*/ 	.word	0x00000000
        /*02c0*/ 	.short	0x010a
        /*02c2*/ 	.byte	0x3f
	.zero		1


	//   ....[32]....
        /*02c4*/ 	.word	0x00009d20
        /*02c8*/ 	.word	0x00000003
        /*02cc*/ 	.word	0x00000000
        /*02d0*/ 	.short	0x010a
        /*02d2*/ 	.byte	0x3f
	.zero		1


	//   ....[33]....
        /*02d4*/ 	.word	0x00009d80
        /*02d8*/ 	.word	0x000000a1
        /*02dc*/ 	.word	0x00000000
        /*02e0*/ 	.short	0x010a
        /*02e2*/ 	.byte	0x3f
	.zero		1


	//   ....[34]....
        /*02e4*/ 	.word	0x00009dd0
        /*02e8*/ 	.word	0x00000003
        /*02ec*/ 	.word	0x00000000
        /*02f0*/ 	.short	0x010a
        /*02f2*/ 	.byte	0x3f
	.zero		1


	//   ....[35]....
        /*02f4*/ 	.word	0x00009e30
        /*02f8*/ 	.word	0x00000005
        /*02fc*/ 	.word	0x00000000
        /*0300*/ 	.short	0x010a
        /*0302*/ 	.byte	0x3f
	.zero		1


	//   ....[36]....
        /*0304*/ 	.word	0x00009e80
        /*0308*/ 	.word	0x000000a1
        /*030c*/ 	.word	0x00000010
        /*0310*/ 	.short	0x010a
        /*0312*/ 	.byte	0x3f
	.zero		1


	//   ....[37]....
        /*0314*/ 	.word	0x00009f50
        /*0318*/ 	.word	0x0000000c
        /*031c*/ 	.word	0x00000028
        /*0320*/ 	.short	0x010a
        /*0322*/ 	.byte	0x3f
	.zero		1


	//   ....[38]....
        /*0324*/ 	.word	0x0000a020
        /*0328*/ 	.word	0x00000007
        /*032c*/ 	.word	0x00000000
        /*0330*/ 	.short	0x010a
        /*0332*/ 	.byte	0x3f
	.zero		1


	//   ....[39]....
        /*0334*/ 	.word	0x0000a070
        /*0338*/ 	.word	0x00000009
        /*033c*/ 	.word	0x00000000
        /*0340*/ 	.short	0x010a
        /*0342*/ 	.byte	0x3f
	.zero		1


	//   ....[40]....
        /*0344*/ 	.word	0x0000a0c0
        /*0348*/ 	.word	0x00000006
        /*034c*/ 	.word	0x00000000
        /*0350*/ 	.short	0x010a
        /*0352*/ 	.byte	0x3f
	.zero		1


	//   ....[41]....
        /*0354*/ 	.word	0x0000a110
        /*0358*/ 	.word	0x00000009
        /*035c*/ 	.word	0x00000000
        /*0360*/ 	.short	0x010a
        /*0362*/ 	.byte	0x3f
	.zero		1


	//----- nvinfo : EIATTR_NUM_MBARRIERS
	.align		4
.L_37:
        /*0364*/ 	.byte	0x03, 0x38
        /*0366*/ 	.short	0x0010


	//----- nvinfo : EIATTR_EXIT_INSTR_OFFSETS
	.align		4
        /*0368*/ 	.byte	0x04, 0x1c
        /*036a*/ 	.short	(.L_39 - .L_38)


	//   ....[0]....
.L_38:
        /*036c*/ 	.word	0x00001410


	//   ....[1]....
        /*0370*/ 	.word	0x00001470


	//   ....[2]....
        /*0374*/ 	.word	0x00008c70


	//   ....[3]....
        /*0378*/ 	.word	0x00008ca0


	//   ....[4]....
        /*037c*/ 	.word	0x00009d70


	//----- nvinfo : EIATTR_MAX_THREADS
	.align		4
.L_39:
        /*0380*/ 	.byte	0x04, 0x05
        /*0382*/ 	.short	(.L_41 - .L_40)
.L_40:
        /*0384*/ 	.word	0x00000180
        /*0388*/ 	.word	0x00000001
        /*038c*/ 	.word	0x00000001


	//----- nvinfo : EIATTR_CRS_STACK_SIZE
	.align		4
.L_41:
        /*0390*/ 	.byte	0x04, 0x1e
        /*0392*/ 	.short	(.L_43 - .L_42)
.L_42:
        /*0394*/ 	.word	0x00000000


	//----- nvinfo : EIATTR_CBANK_PARAM_SIZE
	.align		4
.L_43:
        /*0398*/ 	.byte	0x03, 0x19
        /*039a*/ 	.short	0x0470


	//----- nvinfo : EIATTR_PARAM_CBANK
	.align		4
        /*039c*/ 	.byte	0x04, 0x0a
        /*039e*/ 	.short	(.L_45 - .L_44)
	.align		4
.L_44:
        /*03a0*/ 	.word	index@(.nv.constant0._ZN7cutlass13device_kernelINS_4gemm6kernel13GemmUniversalIN4cute5tupleIJiiiiEEENS1_10collective13CollectiveMmaINS1_34MainloopSm90TmaGmmaWarpSpecializedILi5ENS5_IJNS4_1CILi2EEENSA_ILi1EEESC_EEENS1_32KernelTmaWarpSpecializedPingpongEEENS5_IJNSA_ILi64EEENSA_ILi256EEENSA_ILi128EEEEEEaNS5_IJlSC_lEEEaSK_NS4_8TiledMMAINS4_8MMA_AtomIJNS4_4SM904GMMA27MMA_64x256x32_S32S8S8_SS_TNEEEENS4_6LayoutINS5_IJSC_SC_SC_EEENS5_IJNSA_ILi0EEEST_ST_EEEEENS5_IJNS4_10UnderscoreESW_SW_EEEEENS4_13SM90_TMA_LOADENS4_14ComposedLayoutINS4_7SwizzleILi3ELi4ELi3EEENS4_18smem_ptr_flag_bitsILi8EEENSR_INS5_IJNSA_ILi8EEESI_EEENS5_IJSI_SC_EEEEEEEvNS4_8identityENS4_23SM90_TMA_LOAD_MULTICASTES19_vS1A_EENS_8epilogue10collective6detail29Sm90TmaWarpSpecializedAdapterINS1E_15DefaultEpilogueIaSK_SK_NS1D_6thread17LinearCombinationIaLi1EiiLNS1I_9ScaleType4KindE0ELNS_15FloatRoundStyleE2EaEENS1_15EpilogueDefaultEEEEEvvEEEEvNT_6ParamsE)
        /*03a4*/ 	.short	0x0210
        /*03a6*/ 	.short	0x0470


	//----- nvinfo : EIATTR_SW_WAR
	.align		4
.L_45:
        /*03a8*/ 	.byte	0x04, 0x36
        /*03aa*/ 	.short	(.L_47 - .L_46)
.L_46:
        /*03ac*/ 	.word	0x00000008
.L_47:


//--------------------- .nv.callgraph             --------------------------
	.section	.nv.callgraph,"",@"SHT_CUDA_CALLGRAPH"
	.align	4
	.sectionentsize	8
	.align		4
        /*0000*/ 	.word	0x00000000
	.align		4
        /*0004*/ 	.word	0xffffffff
	.align		4
        /*0008*/ 	.word	index@(_ZN7cutlass13device_kernelINS_4gemm6kernel13GemmUniversalIN4cute5tupleIJiiiiEEENS1_10collective13CollectiveMmaINS1_34MainloopSm90TmaGmmaWarpSpecializedILi5ENS5_IJNS4_1CILi2EEENSA_ILi1EEESC_EEENS1_32KernelTmaWarpSpecializedPingpongEEENS5_IJNSA_ILi64EEENSA_ILi256EEENSA_ILi128EEEEEEaNS5_IJlSC_lEEEaSK_NS4_8TiledMMAINS4_8MMA_AtomIJNS4_4SM904GMMA27MMA_64x256x32_S32S8S8_SS_TNEEEENS4_6LayoutINS5_IJSC_SC_SC_EEENS5_IJNSA_ILi0EEEST_ST_EEEEENS5_IJNS4_10UnderscoreESW_SW_EEEEENS4_13SM90_TMA_LOADENS4_14ComposedLayoutINS4_7SwizzleILi3ELi4ELi3EEENS4_18smem_ptr_flag_bitsILi8EEENSR_INS5_IJNSA_ILi8EEESI_EEENS5_IJSI_SC_EEEEEEEvNS4_8identityENS4_23SM90_TMA_LOAD_MULTICASTES19_vS1A_EENS_8epilogue10collective6detail29Sm90TmaWarpSpecializedAdapterINS1E_15DefaultEpilogueIaSK_SK_NS1D_6thread17LinearCombinationIaLi1EiiLNS1I_9ScaleType4KindE0ELNS_15FloatRoundStyleE2EaEENS1_15EpilogueDefaultEEEEEvvEEEEvNT_6ParamsE)
	.align		4
        /*000c*/ 	.word	index@(__assertfail)
	.align		4
        /*0010*/ 	.word	0x00000000
	.align		4
        /*0014*/ 	.word	0xfffffffe
	.align		4
        /*0018*/ 	.word	0x00000000
	.align		4
        /*001c*/ 	.word	0xfffffffd
	.align		4
        /*0020*/ 	.word	0x00000000
	.align		4
        /*0024*/ 	.word	0xfffffffc


//--------------------- .nv.constant4             --------------------------
	.section	.nv.constant4,"a",@progbits
	.align	8
	.align		8
.nv.constant4:
        /*0000*/ 	.dword	__assertfail
	.align		8
        /*0008*/ 	.dword	__unnamed_1
	.align		8
        /*0010*/ 	.dword	_ZN40_INTERNAL_64c09a80_4_k_cu_98613903_309454cuda3std3__45__cpo5beginE
	.align		8
        /*0018*/ 	.dword	_ZN40_INTERNAL_64c09a80_4_k_cu_98613903_309454cuda3std3__45__cpo3endE
	.align		8
        /*0020*/ 	.dword	_ZN40_INTERNAL_64c09a80_4_k_cu_98613903_309454cuda3std3__45__cpo6cbeginE
	.align		8
        /*0028*/ 	.dword	_ZN40_INTERNAL_64c09a80_4_k_cu_98613903_309454cuda3std3__45__cpo4cendE
	.align		8
        /*0030*/ 	.dword	_ZN40_INTERNAL_64c09a80_4_k_cu_98613903_309454cuda3std3__442_GLOBAL__N__64c09a80_4_k_cu_98613903_309456ignoreE
	.align		8
        /*0038*/ 	.dword	_ZN40_INTERNAL_64c09a80_4_k_cu_98613903_309454cuda3std3__419piecewise_constructE
	.align		8
        /*0040*/ 	.dword	_ZN40_INTERNAL_64c09a80_4_k_cu_98613903_309454cuda3std3__48in_placeE
	.align		8
        /*0048*/ 	.dword	_ZN40_INTERNAL_64c09a80_4_k_cu_98613903_309454cuda3std6ranges3__45__cpo4swapE
	.align		8
        /*0050*/ 	.dword	_ZN40_INTERNAL_64c09a80_4_k_cu_98613903_309454cuda3std6ranges3__45__cpo9iter_moveE
	.align		8
        /*0058*/ 	.dword	_ZN40_INTERNAL_64c09a80_4_k_cu_98613903_309454cute7productE
	.align		8
        /*0060*/ 	.dword	_ZN40_INTERNAL_64c09a80_4_k_cu_98613903_309454cute1_E
	.align		8
        /*0068*/ 	.dword	$str$22
	.align		8
        /*0070*/ 	.dword	$str$23


//--------------------- .text._ZN7cutlass13device_kernelINS_4gemm6kernel13GemmUniversalIN4cute5tupleIJiiiiEEENS1_10collective13CollectiveMmaINS1_34MainloopSm90TmaGmmaWarpSpecializedILi5ENS5_IJNS4_1CILi2EEENSA_ILi1EEESC_EEENS1_32KernelTmaWarpSpecializedPingpongEEENS5_IJNSA_ILi64EEENSA_ILi256EEENSA_ILi128EEEEEEaNS5_IJlSC_lEEEaSK_NS4_8TiledMMAINS4_8MMA_AtomIJNS4_4SM904GMMA27MMA_64x256x32_S32S8S8_SS_TNEEEENS4_6LayoutINS5_IJSC_SC_SC_EEENS5_IJNSA_ILi0EEEST_ST_EEEEENS5_IJNS4_10UnderscoreESW_SW_EEEEENS4_13SM90_TMA_LOADENS4_14ComposedLayoutINS4_7SwizzleILi3ELi4ELi3EEENS4_18smem_ptr_flag_bitsILi8EEENSR_INS5_IJNSA_ILi8EEESI_EEENS5_IJSI_SC_EEEEEEEvNS4_8identityENS4_23SM90_TMA_LOAD_MULTICASTES19_vS1A_EENS_8epilogue10collective6detail29Sm90TmaWarpSpecializedAdapterINS1E_15DefaultEpilogueIaSK_SK_NS1D_6thread17LinearCombinationIaLi1EiiLNS1I_9ScaleType4KindE0ELNS_15FloatRoundStyleE2EaEENS1_15EpilogueDefaultEEEEEvvEEEEvNT_6ParamsE --------------------------
	.section	.text._ZN7cutlass13device_kernelINS_4gemm6kernel13GemmUniversalIN4cute5tupleIJiiiiEEENS1_10collective13CollectiveMmaINS1_34MainloopSm90TmaGmmaWarpSpecializedILi5ENS5_IJNS4_1CILi2EEENSA_ILi1EEESC_EEENS1_32KernelTmaWarpSpecializedPingpongEEENS5_IJNSA_ILi64EEENSA_ILi256EEENSA_ILi128EEEEEEaNS5_IJlSC_lEEEaSK_NS4_8TiledMMAINS4_8MMA_AtomIJNS4_4SM904GMMA27MMA_64x256x32_S32S8S8_SS_TNEEEENS4_6LayoutINS5_IJSC_SC_SC_EEENS5_IJNSA_ILi0EEEST_ST_EEEEENS5_IJNS4_10UnderscoreESW_SW_EEEEENS4_13SM90_TMA_LOADENS4_14ComposedLayoutINS4_7SwizzleILi3ELi4ELi3EEENS4_18smem_ptr_flag_bitsILi8EEENSR_INS5_IJNSA_ILi8EEESI_EEENS5_IJSI_SC_EEEEEEEvNS4_8identityENS4_23SM90_TMA_LOAD_MULTICASTES19_vS1A_EENS_8epilogue10collective6detail29Sm90TmaWarpSpecializedAdapterINS1E_15DefaultEpilogueIaSK_SK_NS1D_6thread17LinearCombinationIaLi1EiiLNS1I_9ScaleType4KindE0ELNS_15FloatRoundStyleE2EaEENS1_15EpilogueDefaultEEEEEvvEEEEvNT_6ParamsE,"ax",@progbits
	.align	128
.text._ZN7cutlass13device_kernelINS_4gemm6kernel13GemmUniversalIN4cute5tupleIJiiiiEEENS1_10collective13CollectiveMmaINS1_34MainloopSm90TmaGmmaWarpSpecializedILi5ENS5_IJNS4_1CILi2EEENSA_ILi1EEESC_EEENS1_32KernelTmaWarpSpecializedPingpongEEENS5_IJNSA_ILi64EEENSA_ILi256EEENSA_ILi128EEEEEEaNS5_IJlSC_lEEEaSK_NS4_8TiledMMAINS4_8MMA_AtomIJNS4_4SM904GMMA27MMA_64x256x32_S32S8S8_SS_TNEEEENS4_6LayoutINS5_IJSC_SC_SC_EEENS5_IJNSA_ILi0EEEST_ST_EEEEENS5_IJNS4_10UnderscoreESW_SW_EEEEENS4_13SM90_TMA_LOADENS4_14ComposedLayoutINS4_7SwizzleILi3ELi4ELi3EEENS4_18smem_ptr_flag_bitsILi8EEENSR_INS5_IJNSA_ILi8EEESI_EEENS5_IJSI_SC_EEEEEEEvNS4_8identityENS4_23SM90_TMA_LOAD_MULTICASTES19_vS1A_EENS_8epilogue10collective6detail29Sm90TmaWarpSpecializedAdapterINS1E_15DefaultEpilogueIaSK_SK_NS1D_6thread17LinearCombinationIaLi1EiiLNS1I_9ScaleType4KindE0ELNS_15FloatRoundStyleE2EaEENS1_15EpilogueDefaultEEEEEvvEEEEvNT_6ParamsE:
        .type           _ZN7cutlass13device_kernelINS_4gemm6kernel13GemmUniversalIN4cute5tupleIJiiiiEEENS1_10collective13CollectiveMmaINS1_34MainloopSm90TmaGmmaWarpSpecializedILi5ENS5_IJNS4_1CILi2EEENSA_ILi1EEESC_EEENS1_32KernelTmaWarpSpecializedPingpongEEENS5_IJNSA_ILi64EEENSA_ILi256EEENSA_ILi128EEEEEEaNS5_IJlSC_lEEEaSK_NS4_8TiledMMAINS4_8MMA_AtomIJNS4_4SM904GMMA27MMA_64x256x32_S32S8S8_SS_TNEEEENS4_6LayoutINS5_IJSC_SC_SC_EEENS5_IJNSA_ILi0EEEST_ST_EEEEENS5_IJNS4_10UnderscoreESW_SW_EEEEENS4_13SM90_TMA_LOADENS4_14ComposedLayoutINS4_7SwizzleILi3ELi4ELi3EEENS4_18smem_ptr_flag_bitsILi8EEENSR_INS5_IJNSA_ILi8EEESI_EEENS5_IJSI_SC_EEEEEEEvNS4_8identityENS4_23SM90_TMA_LOAD_MULTICASTES19_vS1A_EENS_8epilogue10collective6detail29Sm90TmaWarpSpecializedAdapterINS1E_15DefaultEpilogueIaSK_SK_NS1D_6thread17LinearCombinationIaLi1EiiLNS1I_9ScaleType4KindE0ELNS_15FloatRoundStyleE2EaEENS1_15EpilogueDefaultEEEEEvvEEEEvNT_6ParamsE,@function
        .size           _ZN7cutlass13device_kernelINS_4gemm6kernel13GemmUniversalIN4cute5tupleIJiiiiEEENS1_10collective13CollectiveMmaINS1_34MainloopSm90TmaGmmaWarpSpecializedILi5ENS5_IJNS4_1CILi2EEENSA_ILi1EEESC_EEENS1_32KernelTmaWarpSpecializedPingpongEEENS5_IJNSA_ILi64EEENSA_ILi256EEENSA_ILi128EEEEEEaNS5_IJlSC_lEEEaSK_NS4_8TiledMMAINS4_8MMA_AtomIJNS4_4SM904GMMA27MMA_64x256x32_S32S8S8_SS_TNEEEENS4_6LayoutINS5_IJSC_SC_SC_EEENS5_IJNSA_ILi0EEEST_ST_EEEEENS5_IJNS4_10UnderscoreESW_SW_EEEEENS4_13SM90_TMA_LOADENS4_14ComposedLayoutINS4_7SwizzleILi3ELi4ELi3EEENS4_18smem_ptr_flag_bitsILi8EEENSR_INS5_IJNSA_ILi8EEESI_EEENS5_IJSI_SC_EEEEEEEvNS4_8identityENS4_23SM90_TMA_LOAD_MULTICASTES19_vS1A_EENS_8epilogue10collective6detail29Sm90TmaWarpSpecializedAdapterINS1E_15DefaultEpilogueIaSK_SK_NS1D_6thread17LinearCombinationIaLi1EiiLNS1I_9ScaleType4KindE0ELNS_15FloatRoundStyleE2EaEENS1_15EpilogueDefaultEEEEEvvEEEEvNT_6ParamsE,(.L_x_335 - _ZN7cutlass13device_kernelINS_4gemm6kernel13GemmUniversalIN4cute5tupleIJiiiiEEENS1_10collective13CollectiveMmaINS1_34MainloopSm90TmaGmmaWarpSpecializedILi5ENS5_IJNS4_1CILi2EEENSA_ILi1EEESC_EEENS1_32KernelTmaWarpSpecializedPingpongEEENS5_IJNSA_ILi64EEENSA_ILi256EEENSA_ILi128EEEEEEaNS5_IJlSC_lEEEaSK_NS4_8TiledMMAINS4_8MMA_AtomIJNS4_4SM904GMMA27MMA_64x256x32_S32S8S8_SS_TNEEEENS4_6LayoutINS5_IJSC_SC_SC_EEENS5_IJNSA_ILi0EEEST_ST_EEEEENS5_IJNS4_10UnderscoreESW_SW_EEEEENS4_13SM90_TMA_LOADENS4_14ComposedLayoutINS4_7SwizzleILi3ELi4ELi3EEENS4_18smem_ptr_flag_bitsILi8EEENSR_INS5_IJNSA_ILi8EEESI_EEENS5_IJSI_SC_EEEEEEEvNS4_8identityENS4_23SM90_TMA_LOAD_MULTICASTES19_vS1A_EENS_8epilogue10collective6detail29Sm90TmaWarpSpecializedAdapterINS1E_15DefaultEpilogueIaSK_SK_NS1D_6thread17LinearCombinationIaLi1EiiLNS1I_9ScaleType4KindE0ELNS_15FloatRoundStyleE2EaEENS1_15EpilogueDefaultEEEEEvvEEEEvNT_6ParamsE)
        .other          _ZN7cutlass13device_kernelINS_4gemm6kernel13GemmUniversalIN4cute5tupleIJiiiiEEENS1_10collective13CollectiveMmaINS1_34MainloopSm90TmaGmmaWarpSpecializedILi5ENS5_IJNS4_1CILi2EEENSA_ILi1EEESC_EEENS1_32KernelTmaWarpSpecializedPingpongEEENS5_IJNSA_ILi64EEENSA_ILi256EEENSA_ILi128EEEEEEaNS5_IJlSC_lEEEaSK_NS4_8TiledMMAINS4_8MMA_AtomIJNS4_4SM904GMMA27MMA_64x256x32_S32S8S8_SS_TNEEEENS4_6LayoutINS5_IJSC_SC_SC_EEENS5_IJNSA_ILi0EEEST_ST_EEEEENS5_IJNS4_10UnderscoreESW_SW_EEEEENS4_13SM90_TMA_LOADENS4_14ComposedLayoutINS4_7SwizzleILi3ELi4ELi3EEENS4_18smem_ptr_flag_bitsILi8EEENSR_INS5_IJNSA_ILi8EEESI_EEENS5_IJSI_SC_EEEEEEEvNS4_8identityENS4_23SM90_TMA_LOAD_MULTICASTES19_vS1A_EENS_8epilogue10collective6detail29Sm90TmaWarpSpecializedAdapterINS1E_15DefaultEpilogueIaSK_SK_NS1D_6thread17LinearCombinationIaLi1EiiLNS1I_9ScaleType4KindE0ELNS_15FloatRoundStyleE2EaEENS1_15EpilogueDefaultEEEEEvvEEEEvNT_6ParamsE,@"STO_CUDA_ENTRY STV_DEFAULT"
_ZN7cutlass13device_kernelINS_4gemm6kernel13GemmUniversalIN4cute5tupleIJiiiiEEENS1_10collective13CollectiveMmaINS1_34MainloopSm90TmaGmmaWarpSpecializedILi5ENS5_IJNS4_1CILi2EEENSA_ILi1EEESC_EEENS1_32KernelTmaWarpSpecializedPingpongEEENS5_IJNSA_ILi64EEENSA_ILi256EEENSA_ILi128EEEEEEaNS5_IJlSC_lEEEaSK_NS4_8TiledMMAINS4_8MMA_AtomIJNS4_4SM904GMMA27MMA_64x256x32_S32S8S8_SS_TNEEEENS4_6LayoutINS5_IJSC_SC_SC_EEENS5_IJNSA_ILi0EEEST_ST_EEEEENS5_IJNS4_10UnderscoreESW_SW_EEEEENS4_13SM90_TMA_LOADENS4_14ComposedLayoutINS4_7SwizzleILi3ELi4ELi3EEENS4_18smem_ptr_flag_bitsILi8EEENSR_INS5_IJNSA_ILi8EEESI_EEENS5_IJSI_SC_EEEEEEEvNS4_8identityENS4_23SM90_TMA_LOAD_MULTICASTES19_vS1A_EENS_8epilogue10collective6detail29Sm90TmaWarpSpecializedAdapterINS1E_15DefaultEpilogueIaSK_SK_NS1D_6thread17LinearCombinationIaLi1EiiLNS1I_9ScaleType4KindE0ELNS_15FloatRoundStyleE2EaEENS1_15EpilogueDefaultEEEEEvvEEEEvNT_6ParamsE:
[----:B------:R-:W0:Y:S02]  /*0000*/  LDC R1, c[0x0][0x28] ;  /* 0x00000a00ff017b82 */ /* 0x000e240000000800 */
[----:B0-----:R-:W-:Y:S01]  /*0010*/  VIADD R1, R1, 0xfffffff8 ;  /* 0xfffffff801017836 */ /* 0x001fe20000000000 */
[----:B------:R-:W0:Y:S01]  /*0020*/  S2R R4, SR_TID.X ;  /* 0x0000000000047919 */ /* 0x000e220000002100 */
[----:B------:R-:W-:Y:S01]  /*0030*/  ELECT P0, URZ, PT ;  /* 0x00000000003f782f */ /* 0x000fe20003800000 */
[----:B------:R-:W-:Y:S01]  /*0040*/  BSSY B0, `(.L_x_0) ;  /* 0x000000f000007945 */ /* 0x000fe20003800000 */
[--C-:B0-----:R-:W-:Y:S02]  /*0050*/  SHF.R.U32.HI R2, RZ, 0x5, R4.reuse ;  /* 0x00000005ff027819 */ /* 0x101fe40000011604 */
[----:B------:R-:W-:-:S03]  /*0060*/  SHF.R.U32.HI R7, RZ, 0x7, R4 ;  /* 0x00000007ff077819 */ /* 0x000fc60000011604 */
[----:B------:R-:W0:Y:S04]  /*0070*/  SHFL.IDX PT, R5, R2, RZ, 0x1f ;  /* 0x00001fff02057589 */ /* 0x000e2800000e0000 */
[----:B------:R1:W2:Y:S01]  /*0080*/  SHFL.IDX PT, R10, R7, RZ, 0x1f ;  /* 0x00001fff070a7589 */ /* 0x0002a200000e0000 */
[----:B0-----:R-:W-:-:S13]  /*0090*/  ISETP.NE.OR P0, PT, R5, RZ, !P0 ;  /* 0x000000ff0500720c */ /* 0x001fda0004705670 */
[----:B-12---:R-:W-:Y:S05]  /*00a0*/  @P0 BRA `(.L_x_1) ;  /* 0x0000000000200947 */ /* 0x006fea0003800000 */
[----:B------:R-:W-:Y:S02]  /*00b0*/  ULDC.64 UR4, c[0x0][0x198] ;  /* 0x0000660000047ab9 */ /* 0x000fe40000000a00 */
[----:B------:R-:W-:Y:S02]  /*00c0*/  UIADD3 UR6, UP0, UR4, 0xf0, URZ ;  /* 0x000000f004067890 */ /* 0x000fe4000ff1e03f */
[----:B------:R-:W-:Y:S02]  /*00d0*/  UIADD3 UR4, UP1, UR4, 0x1f0, URZ ;  /* 0x000001f004047890 */ /* 0x000fe4000ff3e03f */
[----:B------:R-:W-:Y:S02]  /*00e0*/  UIADD3.X UR7, URZ, UR5, URZ, UP0, !UPT ;  /* 0x000000053f077290 */ /* 0x000fe400087fe43f */
[----:B------:R-:W-:-:S07]  /*00f0*/  UIADD3.X UR5, URZ, UR5, URZ, UP1, !UPT ;  /* 0x000000053f057290 */ /* 0x000fce0008ffe43f */
[----:B------:R0:W-:Y:S02]  /*0100*/  UTMACCTL.PF [UR6] ;  /* 0x00000000060079b9 */ /* 0x0001e40008040000 */
[----:B------:R0:W-:Y:S02]  /*0110*/  UTMACCTL.PF [UR4] ;  /* 0x00000000040079b9 */ /* 0x0001e40008040000 */
[----:B0-----:R-:W-:Y:S01]  /*0120*/  NOP ;  /* 0x0000000000007918 */ /* 0x001fe20000000000 */
.L_x_1:
[----:B------:R-:W-:Y:S05]  /*0130*/  BSYNC B0 ;  /* 0x0000000000007941 */ /* 0x000fea0003800000 */
.L_x_0:
[----:B------:R-:W0:Y:S01]  /*0140*/  SHFL.IDX PT, R8, R2, RZ, 0x1f ;  /* 0x00001fff02087589 */ /* 0x000e2200000e0000 */
[----:B------:R-:W-:-:S04]  /*0150*/  SHF.R.S32.HI R3, RZ, 0x1f, R4 ;  /* 0x0000001fff037819 */ /* 0x000fc80000011404 */
[----:B------:R-:W-:Y:S02]  /*0160*/  LEA.HI R3, R3, R4, RZ, 0x7 ;  /* 0x0000000403037211 */ /* 0x000fe400078f38ff */
[----:B0-----:R-:W-:-:S13]  /*0170*/  ISETP.NE.AND P0, PT, R8, RZ, PT ;  /* 0x000000ff0800720c */ /* 0x001fda0003f05270 */
[----:B------:R-:W-:Y:S05]  /*0180*/  @P0 BRA `(.L_x_2) ;  /* 0x0000000000600947 */ /* 0x000fea0003800000 */
[----:B------:R-:W0:Y:S01]  /*0190*/  S2UR UR8, SR_CgaCtaId ;  /* 0x00000000000879c3 */ /* 0x000e220000008800 */
[----:B------:R-:W-:Y:S01]  /*01a0*/  UMOV UR4, 0x400 ;  /* 0x0000040000047882 */ /* 0x000fe20000000000 */
[----:B------:R-:W-:Y:S01]  /*01b0*/  UMOV UR5, 0x1 ;  /* 0x0000000100057882 */ /* 0x000fe20000000000 */
[----:B------:R-:W-:Y:S01]  /*01c0*/  UMOV UR6, 0x2 ;  /* 0x0000000200067882 */ /* 0x000fe20000000000 */
[----:B------:R-:W-:Y:S01]  /*01d0*/  ELECT P0, URZ, PT ;  /* 0x00000000003f782f */ /* 0x000fe20003800000 */
[----:B------:R-:W-:-:S04]  /*01e0*/  UIADD3 UR6, -UR6, 0x100000, URZ ;  /* 0x0010000006067890 */ /* 0x000fc8000fffe13f */
[----:B------:R-:W-:Y:S02]  /*01f0*/  USHF.L.U32 UR7, UR6, 0xb, URZ ;  /* 0x0000000b06077899 */ /* 0x000fe4000800063f */
[----:B------:R-:W-:Y:S02]  /*0200*/  USHF.L.U32 UR6, UR6, 0x1, URZ ;  /* 0x0000000106067899 */ /* 0x000fe4000800063f */
[----:B0-----:R-:W-:Y:S02]  /*0210*/  ULEA UR8, UR8, UR4, 0x18 ;  /* 0x0000000408087291 */ /* 0x001fe4000f8ec03f */
[----:B------:R-:W-:-:S04]  /*0220*/  UIADD3 UR4, -UR5, 0x100000, URZ ;  /* 0x0010000005047890 */ /* 0x000fc8000fffe13f */
[----:B------:R-:W-:Y:S02]  /*0230*/  USHF.L.U32 UR5, UR4, 0xb, URZ ;  /* 0x0000000b04057899 */ /* 0x000fe4000800063f */
[----:B------:R-:W-:Y:S01]  /*0240*/  USHF.L.U32 UR4, UR4, 0x1, URZ ;  /* 0x0000000104047899 */ /* 0x000fe2000800063f */
[----:B------:R-:W0:Y:S11]  /*0250*/  FENCE.VIEW.ASYNC.S ;  /* 0x00000000000073c6 */ /* 0x000e360000000000 */
[----:B0-----:R0:W1:Y:S01]  /*0260*/  SYNCS.EXCH.64 URZ, [UR8], UR4 ;  /* 0x00000004083f75b2 */ /* 0x0010620008000100 */
[----:B------:R0:W2:Y:S01]  /*0270*/  SYNCS.EXCH.64 URZ, [UR8+0x28], UR6 ;  /* 0x00002806083f75b2 */ /* 0x0000a20008000100 */
[----:B------:R0:W3:Y:S01]  /*0280*/  SYNCS.EXCH.64 URZ, [UR8+0x8], UR4 ;  /* 0x00000804083f75b2 */ /* 0x0000e20008000100 */
[----:B------:R0:W4:Y:S01]  /*0290*/  SYNCS.EXCH.64 URZ, [UR8+0x30], UR6 ;  /* 0x00003006083f75b2 */ /* 0x0001220008000100 */
[----:B------:R0:W0:Y:S01]  /*02a0*/  SYNCS.EXCH.64 URZ, [UR8+0x10], UR4 ;  /* 0x00001004083f75b2 */ /* 0x0000220008000100 */
[----:B------:R0:W0:Y:S01]  /*02b0*/  SYNCS.EXCH.64 URZ, [UR8+0x38], UR6 ;  /* 0x00003806083f75b2 */ /* 0x0000220008000100 */
[----:B------:R0:W0:Y:S01]  /*02c0*/  SYNCS.EXCH.64 URZ, [UR8+0x18], UR4 ;  /* 0x00001804083f75b2 */ /* 0x0000220008000100 */
[----:B------:R0:W0:Y:S01]  /*02d0*/  SYNCS.EXCH.64 URZ, [UR8+0x40], UR6 ;  /* 0x00004006083f75b2 */ /* 0x0000220008000100 */
[----:B------:R0:W0:Y:S01]  /*02e0*/  SYNCS.EXCH.64 URZ, [UR8+0x20], UR4 ;  /* 0x00002004083f75b2 */ /* 0x0000220008000100 */
[----:B------:R0:W0:Y:S01]  /*02f0*/  SYNCS.EXCH.64 URZ, [UR8+0x48], UR6 ;  /* 0x00004806083f75b2 */ /* 0x0000220008000100 */
[----:B------:R-:W-:Y:S01]  /*0300*/  NOP ;  /* 0x0000000000007918 */ /* 0x000fe20000000000 */
.L_x_2:
[----:B------:R-:W5:Y:S01]  /*0310*/  SHFL.IDX PT, R13, R2, RZ, 0x1f ;  /* 0x00001fff020d7589 */ /* 0x000f6200000e0000 */
[----:B------:R-:W1:Y:S01]  /*0320*/  S2UR UR12, SR_CTAID.X ;  /* 0x00000000000c79c3 */ /* 0x000e620000002500 */
[----:B------:R-:W-:Y:S02]  /*0330*/  LOP3.LUT R3, R3, 0xffffff80, RZ, 0xc0, !PT ;  /* 0xffffff8003037812 */ /* 0x000fe400078ec0ff */
[----:B------:R-:W-:Y:S01]  /*0340*/  ELECT P0, URZ, PT ;  /* 0x00000000003f782f */ /* 0x000fe20003800000 */
[----:B------:R2:W3:Y:S01]  /*0350*/  SHFL.IDX PT, R12, R2, RZ, 0x1f ;  /* 0x00001fff020c7589 */ /* 0x0004e200000e0000 */
[----:B------:R-:W-:Y:S01]  /*0360*/  ELECT P1, URZ, PT ;  /* 0x00000000003f782f */ /* 0x000fe20003820000 */
[----:B------:R-:W-:Y:S01]  /*0370*/  NOP ;  /* 0x0000000000007918 */ /* 0x000fe20000000000 */
[----:B------:R-:W-:Y:S01]  /*0380*/  IMAD.IADD R3, R4, 0x1, -R3 ;  /* 0x0000000104037824 */ /* 0x000fe200078e0a03 */
[----:B------:R-:W4:Y:S01]  /*0390*/  S2R R6, SR_CTAID.Y ;  /* 0x0000000000067919 */ /* 0x000f220000002600 */
[----:B0-----:R-:W-:Y:S01]  /*03a0*/  ULDC UR4, c[0x0][0x150] ;  /* 0x0000540000047ab9 */ /* 0x001fe20000000800 */
[----:B------:R-:W0:Y:S01]  /*03b0*/  LDC R14, c[0x0][0x144] ;  /* 0x00005100ff0e7b82 */ /* 0x000e220000000800 */
[----:B------:R-:W-:Y:S01]  /*03c0*/  UMOV UR11, 0x80 ;  /* 0x00000080000b7882 */ /* 0x000fe20000000000 */
[----:B------:R-:W-:Y:S01]  /*03d0*/  SHF.R.S32.HI R0, RZ, 0x1f, R3 ;  /* 0x0000001fff007819 */ /* 0x000fe20000011403 */
[----:B------:R-:W-:Y:S01]  /*03e0*/  NOP ;  /* 0x0000000000007918 */ /* 0x000fe20000000000 */
[C---:B------:R-:W-:Y:S01]  /*03f0*/  VIADD R35, R10.reuse, 0xffffffff ;  /* 0xffffffff0a237836 */ /* 0x040fe20000000000 */
[----:B------:R-:W-:Y:S01]  /*0400*/  ISETP.NE.AND P4, PT, R10, RZ, PT ;  /* 0x000000ff0a00720c */ /* 0x000fe20003f85270 */
[----:B------:R-:W-:Y:S01]  /*0410*/  IMAD.MOV.U32 R154, RZ, RZ, 0x1 ;  /* 0x00000001ff9a7424 */ /* 0x000fe200078e00ff */
[----:B------:R-:W-:Y:S01]  /*0420*/  LEA.HI R9, R0, R3, RZ, 0x3 ;  /* 0x0000000300097211 */ /* 0x000fe200078f18ff */
[----:B------:R-:W0:Y:S01]  /*0430*/  LDC R15, c[0x0][0x140] ;  /* 0x00005000ff0f7b82 */ /* 0x000e220000000800 */
[----:B------:R-:W-:-:S02]  /*0440*/  ISETP.GE.U32.AND P6, PT, R35, 0x2, PT ;  /* 0x000000022300780c */ /* 0x000fc40003fc6070 */
[--C-:B------:R-:W-:Y:S02]  /*0450*/  SHF.R.S32.HI R11, RZ, 0x3, R9.reuse ;  /* 0x00000003ff0b7819 */ /* 0x100fe40000011409 */
[----:B--2---:R-:W-:Y:S02]  /*0460*/  SHF.R.S32.HI R2, RZ, 0x1f, R9 ;  /* 0x0000001fff027819 */ /* 0x004fe40000011409 */
[----:B------:R-:W-:Y:S01]  /*0470*/  SHF.R.S32.HI R9, RZ, 0x1f, R8 ;  /* 0x0000001fff097819 */ /* 0x000fe20000011408 */
[----:B------:R-:W2:Y:S01]  /*0480*/  LDC R25, c[0x0][0x148] ;  /* 0x00005200ff197b82 */ /* 0x000ea20000000800 */
[----:B-----5:R-:W-:Y:S02]  /*0490*/  ISETP.NE.OR P0, PT, R13, RZ, !P0 ;  /* 0x000000ff0d00720c */ /* 0x020fe40004705670 */
[----:B-1----:R-:W-:Y:S02]  /*04a0*/  I2FP.F32.U32 R13, UR12 ;  /* 0x0000000c000d7c45 */ /* 0x002fe40008201000 */
[----:B------:R-:W-:-:S02]  /*04b0*/  LEA.HI R2, R2, R11, RZ, 0x2 ;  /* 0x0000000b02027211 */ /* 0x000fc400078f10ff */
[----:B------:R-:W-:Y:S01]  /*04c0*/  LEA.HI R9, R9, R8, RZ, 0x2 ;  /* 0x0000000809097211 */ /* 0x000fe200078f10ff */
[----:B------:R-:W-:Y:S01]  /*04d0*/  FMUL R13, R13, UR4 ;  /* 0x000000040d0d7c20 */ /* 0x000fe20008400000 */
[----:B---3--:R-:W-:Y:S01]  /*04e0*/  ISETP.NE.OR P1, PT, R12, RZ, !P1 ;  /* 0x000000ff0c00720c */ /* 0x008fe20004f25670 */
[----:B------:R-:W-:Y:S01]  /*04f0*/  ULDC UR4, c[0x0][0x154] ;  /* 0x0000550000047ab9 */ /* 0x000fe20000000800 */
[----:B------:R-:W-:Y:S02]  /*0500*/  LOP3.LUT R12, R2, 0xfffffffc, RZ, 0xc0, !PT ;  /* 0xfffffffc020c7812 */ /* 0x000fe400078ec0ff */
[----:B------:R-:W-:Y:S01]  /*0510*/  LOP3.LUT R9, R9, 0x3ffffffc, RZ, 0xc0, !PT ;  /* 0x3ffffffc09097812 */ /* 0x000fe200078ec0ff */
[----:B------:R-:W1:Y:S01]  /*0520*/  F2I.U32.TRUNC.NTZ R13, R13 ;  /* 0x0000000d000d7305 */ /* 0x000e62000020f000 */
[----:B------:R-:W-:Y:S01]  /*0530*/  VOTEU.ALL UP1, P0 ;  /* 0x00000000003f7886 */ /* 0x000fe20000020000 */
[----:B------:R-:W-:Y:S01]  /*0540*/  IMAD.IADD R12, R11, 0x1, -R12 ;  /* 0x000000010b0c7824 */ /* 0x000fe200078e0a0c */
[----:B----4-:R-:W-:Y:S01]  /*0550*/  I2FP.F32.U32 R11, R6 ;  /* 0x00000006000b7245 */ /* 0x010fe20000201000 */
[----:B------:R-:W-:Y:S01]  /*0560*/  IMAD.IADD R9, R8, 0x1, -R9 ;  /* 0x0000000108097824 */ /* 0x000fe200078e0a09 */
[----:B------:R-:W-:Y:S01]  /*0570*/  SHF.R.S32.HI R2, RZ, 0x1f, R5 ;  /* 0x0000001fff027819 */ /* 0x000fe20000011405 */
[----:B------:R-:W3:Y:S01]  /*0580*/  @!UP1 S2UR UR7, SR_CgaCtaId ;  /* 0x00000000000799c3 */ /* 0x000ee20000008800 */
[----:B------:R-:W-:Y:S01]  /*0590*/  @!UP1 UMOV UR6, 0x400 ;  /* 0x0000040000069882 */ /* 0x000fe20000000000 */
[----:B------:R-:W-:Y:S01]  /*05a0*/  IMAD R9, R9, 0x4, R12 ;  /* 0x0000000409097824 */ /* 0x000fe200078e020c */
[----:B------:R-:W-:Y:S01]  /*05b0*/  VOTEU.ALL UP2, P1 ;  /* 0x00000000003f7886 */ /* 0x000fe20000840000 */
[----:B------:R-:W-:Y:S01]  /*05c0*/  FMUL R11, R11, UR4 ;  /* 0x000000040b0b7c20 */ /* 0x000fe20008400000 */
[----:B------:R-:W-:Y:S01]  /*05d0*/  LEA.HI R2, R2, R5, RZ, 0x2 ;  /* 0x0000000502027211 */ /* 0x000fe200078f10ff */
[----:B------:R-:W-:Y:S01]  /*05e0*/  UMOV UR4, 0x20 ;  /* 0x0000002000047882 */ /* 0x000fe20000000000 */
[----:B------:R-:W-:Y:S01]  /*05f0*/  LEA.HI R8, R9, R9, RZ, 0x1 ;  /* 0x0000000909087211 */ /* 0x000fe200078f08ff */
[----:B------:R-:W4:Y:S01]  /*0600*/  @!UP2 S2UR UR10, SR_CgaCtaId ;  /* 0x00000000000aa9c3 */ /* 0x000f220000008800 */
[----:B-1----:R-:W-:Y:S01]  /*0610*/  IMAD.MOV R13, RZ, RZ, -R13 ;  /* 0x000000ffff0d7224 */ /* 0x002fe200078e0a0d */
[----:B------:R-:W1:Y:S01]  /*0620*/  F2I.U32.TRUNC.NTZ R11, R11 ;  /* 0x0000000b000b7305 */ /* 0x000e62000020f000 */
[----:B------:R-:W-:Y:S01]  /*0630*/  LOP3.LUT R8, R8, 0xfffffffe, RZ, 0xc0, !PT ;  /* 0xfffffffe08087812 */ /* 0x000fe200078ec0ff */
[----:B------:R-:W-:-:S04]  /*0640*/  @!UP1 UIADD3 UR4, -UR4, 0x100000, URZ ;  /* 0x0010000004049890 */ /* 0x000fc8000fffe13f */
[----:B------:R-:W-:Y:S02]  /*0650*/  @!UP1 USHF.L.U32 UR5, UR4, 0xb, URZ ;  /* 0x0000000b04059899 */ /* 0x000fe4000800063f */
[----:B------:R-:W-:Y:S01]  /*0660*/  @!UP1 USHF.L.U32 UR4, UR4, 0x1, URZ ;  /* 0x0000000104049899 */ /* 0x000fe2000800063f */
[----:B0-----:R-:W-:Y:S01]  /*0670*/  IMAD R21, R14, R13, UR12 ;  /* 0x0000000c0e157e24 */ /* 0x001fe2000f8e020d */
[----:B------:R-:W-:Y:S01]  /*0680*/  LOP3.LUT R2, R2, 0xfffffffc, RZ, 0xc0, !PT ;  /* 0xfffffffc02027812 */ /* 0x000fe200078ec0ff */
[----:B------:R-:W-:Y:S01]  /*0690*/  @!UP2 UMOV UR9, 0x400 ;  /* 0x000004000009a882 */ /* 0x000fe20000000000 */
[----:B------:R-:W-:Y:S01]  /*06a0*/  IMAD.IADD R8, R9, 0x1, -R8 ;  /* 0x0000000109087824 */ /* 0x000fe200078e0a08 */
[----:B------:R-:W-:Y:S01]  /*06b0*/  VOTEU.ALL UP3, P1 ;  /* 0x00000000003f7886 */ /* 0x000fe20000860000 */
[----:B------:R-:W-:Y:S01]  /*06c0*/  VOTEU.ALL UP4, P1 ;  /* 0x00000000003f7886 */ /* 0x000fe20000880000 */
[----:B------:R-:W-:Y:S01]  /*06d0*/  IMAD.IADD R5, R5, 0x1, -R2 ;  /* 0x0000000105057824 */ /* 0x000fe200078e0a02 */
[----:B------:R-:W-:Y:S01]  /*06e0*/  VOTEU.ALL UP5, P1 ;  /* 0x00000000003f7886 */ /* 0x000fe200008a0000 */
[----:B------:R-:W-:Y:S01]  /*06f0*/  ISETP.NE.AND P3, PT, R8, R21, PT ;  /* 0x000000150800720c */ /* 0x000fe20003f65270 */
[----:B------:R-:W-:Y:S01]  /*0700*/  IMAD.SHL.U32 R2, R9, 0x4, RZ ;  /* 0x0000000409027824 */ /* 0x000fe200078e00ff */
[----:B------:R-:W-:Y:S01]  /*0710*/  ISETP.EQ.U32.AND P2, PT, R15, 0x1, PT ;  /* 0x000000010f00780c */ /* 0x000fe20003f42070 */
[----:B---3--:R-:W-:Y:S01]  /*0720*/  @!UP1 ULEA UR8, UR7, UR6, 0x18 ;  /* 0x0000000607089291 */ /* 0x008fe2000f8ec03f */
[----:B-1----:R-:W-:Y:S01]  /*0730*/  IMAD.MOV R20, RZ, RZ, -R11 ;  /* 0x000000ffff147224 */ /* 0x002fe200078e0a0b */
[----:B------:R-:W-:-:S04]  /*0740*/  @!UP2 UIADD3 UR6, -UR11, 0x100000, URZ ;  /* 0x001000000b06a890 */ /* 0x000fc8000fffe13f */
[----:B------:R-:W-:Y:S02]  /*0750*/  @!UP2 USHF.L.U32 UR7, UR6, 0xb, URZ ;  /* 0x0000000b0607a899 */ /* 0x000fe4000800063f */
[----:B------:R-:W-:Y:S01]  /*0760*/  @!UP2 USHF.L.U32 UR6, UR6, 0x1, URZ ;  /* 0x000000010606a899 */ /* 0x000fe2000800063f */
[----:B------:R-:W-:Y:S01]  /*0770*/  LOP3.LUT R155, R9, 0xc, R2, 0x78, !PT ;  /* 0x0000000c099b7812 */ /* 0x000fe200078e7802 */
[----:B------:R-:W-:Y:S01]  /*0780*/  VOTEU.ALL UP0, P0 ;  /* 0x00000000003f7886 */ /* 0x000fe20000000000 */
[----:B------:R-:W-:Y:S01]  /*0790*/  VOTEU.ALL UP1, P0 ;  /* 0x00000000003f7886 */ /* 0x000fe20000020000 */
[----:B--2---:R-:W-:Y:S01]  /*07a0*/  IMAD R9, R25, R20, R6 ;  /* 0x0000001419097224 */ /* 0x004fe200078e0206 */
[----:B------:R-:W-:Y:S01]  /*07b0*/  LOP3.LUT P0, RZ, R3, 0x7, RZ, 0xc0, !PT ;  /* 0x0000000703ff7812 */ /* 0x000fe2000780c0ff */
[----:B----4-:R-:W-:Y:S01]  /*07c0*/  @!UP2 ULEA UR9, UR10, UR9, 0x18 ;  /* 0x000000090a09a291 */ /* 0x010fe2000f8ec03f */
[----:B------:R0:W1:Y:S01]  /*07d0*/  SHFL.IDX PT, R14, R7, RZ, 0x1f ;  /* 0x00001fff070e7589 */ /* 0x00006200000e0000 */
[----:B------:R-:W-:Y:S01]  /*07e0*/  VOTEU.ALL UP2, P1 ;  /* 0x00000000003f7886 */ /* 0x000fe20000840000 */
[----:B------:R-:W-:-:S02]  /*07f0*/  @P3 LEA.HI R2, R155, R155, RZ, 0x1 ;  /* 0x0000009b9b023211 */ /* 0x000fc400078f08ff */
[----:B------:R-:W2:Y:S02]  /*0800*/  FENCE.VIEW.ASYNC.S ;  /* 0x00000000000073c6 */ /* 0x000ea40000000000 */
[----:B--2---:R0:W2:Y:S01]  /*0810*/  @!UP0 SYNCS.EXCH.64 URZ, [UR8+0x80], UR4 ;  /* 0x00008004083f85b2 */ /* 0x0040a20008000100 */
[C---:B------:R-:W-:Y:S02]  /*0820*/  ISETP.NE.AND P1, PT, R5.reuse, 0x3, PT ;  /* 0x000000030500780c */ /* 0x040fe40003f25270 */
[----:B------:R-:W-:Y:S02]  /*0830*/  @P3 SHF.R.S32.HI R2, RZ, 0x1, R2 ;  /* 0x00000001ff023819 */ /* 0x000fe40000011402 */
[----:B------:R-:W-:Y:S02]  /*0840*/  ISETP.EQ.OR P1, PT, R5, RZ, !P1 ;  /* 0x000000ff0500720c */ /* 0x000fe40004f22670 */
[----:B------:R-:W-:Y:S02]  /*0850*/  @P3 ISETP.NE.AND P5, PT, R2, R9, PT ;  /* 0x000000090200320c */ /* 0x000fe40003fa5270 */
[----:B------:R-:W-:-:S02]  /*0860*/  ISETP.LT.U32.AND P0, PT, R155, 0x2, !P0 ;  /* 0x000000029b00780c */ /* 0x000fc40004701070 */
[----:B------:R-:W-:Y:S02]  /*0870*/  ISETP.EQ.AND P1, PT, R10, RZ, P1 ;  /* 0x000000ff0a00720c */ /* 0x000fe40000f22270 */
[----:B------:R-:W-:Y:S02]  /*0880*/  SEL R9, RZ, 0x1, !P0 ;  /* 0x00000001ff097807 */ /* 0x000fe40004000000 */
[----:B------:R-:W-:Y:S01]  /*0890*/  @P3 SEL R154, RZ, 0x1, P5 ;  /* 0x00000001ff9a3807 */ /* 0x000fe20002800000 */
[----:B------:R0:W3:Y:S01]  /*08a0*/  @!UP1 SYNCS.EXCH.64 URZ, [UR8+0x88], UR4 ;  /* 0x00008804083f95b2 */ /* 0x0000e20008000100 */
[----:B------:R-:W-:Y:S01]  /*08b0*/  NOP ;  /* 0x0000000000007918 */ /* 0x000fe20000000000 */
[----:B------:R-:W-:Y:S02]  /*08c0*/  SEL R16, RZ, 0x1, !P1 ;  /* 0x00000001ff107807 */ /* 0x000fe40004800000 */
[----:B------:R-:W-:Y:S02]  /*08d0*/  LOP3.LUT R154, R154, R9, RZ, 0xc0, !PT ;  /* 0x000000099a9a7212 */ /* 0x000fe400078ec0ff */
[----:B------:R-:W-:Y:S01]  /*08e0*/  SEL R16, R16, 0x2, P6 ;  /* 0x0000000210107807 */ /* 0x000fe20003000000 */
[----:B------:R0:W4:Y:S01]  /*08f0*/  @!UP2 SYNCS.EXCH.64 URZ, [UR9+0x60], UR6 ;  /* 0x00006006093fa5b2 */ /* 0x0001220008000100 */
[----:B------:R0:W0:Y:S01]  /*0900*/  @!UP3 SYNCS.EXCH.64 URZ, [UR9+0x68], UR6 ;  /* 0x00006806093fb5b2 */ /* 0x0000220008000100 */
[----:B------:R0:W0:Y:S01]  /*0910*/  @!UP4 SYNCS.EXCH.64 URZ, [UR9+0x70], UR6 ;  /* 0x00007006093fc5b2 */ /* 0x0000220008000100 */
[----:B------:R0:W0:Y:S01]  /*0920*/  @!UP5 SYNCS.EXCH.64 URZ, [UR9+0x78], UR6 ;  /* 0x00007806093fd5b2 */ /* 0x0000220008000100 */
[----:B------:R-:W-:Y:S01]  /*0930*/  NOP ;  /* 0x0000000000007918 */ /* 0x000fe20000000000 */
[----:B-12---:R-:W-:Y:S05]  /*0940*/  @!P2 BRA `(.L_x_3) ;  /* 0x000000000008a947 */ /* 0x006fea0003800000 */
[----:B0--34-:R-:W-:Y:S01]  /*0950*/  UCGABAR_ARV ;  /* 0x00000000000079c7 */ /* 0x019fe20008000000 */
[----:B------:R-:W-:Y:S05]  /*0960*/  BRA `(.L_x_4) ;  /* 0x0000000000047947 */ /* 0x000fea0003800000 */
.L_x_3:
[----:B0--34-:R-:W-:Y:S01]  /*0970*/  NOP ;  /* 0x0000000000007918 */ /* 0x019fe20000000000 */
.L_x_4:
[----:B------:R-:W-:Y:S01]  /*0980*/  ULDC.64 UR4, c[0x0][0x598] ;  /* 0x0001660000047ab9 */ /* 0x000fe20000000a00 */
[----:B------:R-:W-:Y:S01]  /*0990*/  ULDC.64 UR36, c[0x0][0x208] ;  /* 0x0000820000247ab9 */ /* 0x000fe20000000a00 */
[----:B------:R-:W-:-:S04]  /*09a0*/  ISETP.NE.U32.AND P0, PT, RZ, UR4, PT ;  /* 0x00000004ff007c0c */ /* 0x000fc8000bf05070 */
[----:B------:R-:W-:-:S13]  /*09b0*/  ISETP.NE.AND.EX P0, PT, RZ, UR5, PT, P0 ;  /* 0x00000005ff007c0c */ /* 0x000fda000bf05300 */
[----:B------:R-:W-:Y:S05]  /*09c0*/  @!P0 BRA `(.L_x_5) ;  /* 0x00000000001c8947 */ /* 0x000fea0003800000 */
[----:B------:R-:W0:Y:S02]  /*09d0*/  LDC.64 R8, c[0x0][0x598] ;  /* 0x00016600ff087b82 */ /* 0x000e240000000a00 */
[----:B0-----:R-:W2:Y:S02]  /*09e0*/  LDG.E.64 R8, desc[UR36][R8.64] ;  /* 0x0000002408087981 */ /* 0x001ea4000c1e1b00 */
[----:B--2---:R-:W-:-:S04]  /*09f0*/  ISETP.NE.U32.AND P0, PT, R8, RZ, PT ;  /* 0x000000ff0800720c */ /* 0x004fc80003f05070 */
[----:B------:R-:W-:-:S13]  /*0a00*/  ISETP.NE.AND.EX P0, PT, R9, RZ, PT, P0 ;  /* 0x000000ff0900720c */ /* 0x000fda0003f05300 */
[----:B------:R-:W-:Y:S05]  /*0a10*/  @!P0 BRA `(.L_x_5) ;  /* 0x0000000000088947 */ /* 0x000fea0003800000 */
[----:B------:R0:W5:Y:S01]  /*0a20*/  LD.E R153, desc[UR36][R8.64] ;  /* 0x0000002408997980 */ /* 0x000162000c101900 */
[----:B------:R-:W-:Y:S05]  /*0a30*/  BRA `(.L_x_6) ;  /* 0x0000000000247947 */ /* 0x000fea0003800000 */
.L_x_5:
[----:B------:R-:W-:Y:S02]  /*0a40*/  ULDC.64 UR4, c[0x0][0x588] ;  /* 0x0001620000047ab9 */ /* 0x000fe40000000a00 */
[----:B------:R-:W-:-:S04]  /*0a50*/  ISETP.NE.U32.AND P0, PT, RZ, UR4, PT ;  /* 0x00000004ff007c0c */ /* 0x000fc8000bf05070 */
[----:B------:R-:W-:-:S13]  /*0a60*/  ISETP.NE.AND.EX P0, PT, RZ, UR5, PT, P0 ;  /* 0x00000005ff007c0c */ /* 0x000fda000bf05300 */
[----:B------:R-:W-:Y:S05]  /*0a70*/  @!P0 BRA `(.L_x_7) ;  /* 0x00000000000c8947 */ /* 0x000fea0003800000 */
[----:B------:R-:W0:Y:S02]  /*0a80*/  LDC.64 R8, c[0x0][0x588] ;  /* 0x00016200ff087b82 */ /* 0x000e240000000a00 */
[----:B0-----:R1:W5:Y:S01]  /*0a90*/  LDG.E R153, desc[UR36][R8.64] ;  /* 0x0000002408997981 */ /* 0x001362000c1e1900 */
[----:B------:R-:W-:Y:S05]  /*0aa0*/  BRA `(.L_x_6) ;  /* 0x0000000000087947 */ /* 0x000fea0003800000 */
.L_x_7:
[----:B------:R-:W-:Y:S02]  /*0ab0*/  ULDC UR4, c[0x0][0x580] ;  /* 0x0001600000047ab9 */ /* 0x000fe40000000800 */
[----:B------:R-:W-:-:S07]  /*0ac0*/  IMAD.U32 R153, RZ, RZ, UR4 ;  /* 0x00000004ff997e24 */ /* 0x000fce000f8e00ff */
.L_x_6:
[----:B------:R-:W-:Y:S02]  /*0ad0*/  ULDC.64 UR4, c[0x0][0x5a0] ;  /* 0x0001680000047ab9 */ /* 0x000fe40000000a00 */
[----:B------:R-:W-:-:S04]  /*0ae0*/  ISETP.NE.U32.AND P0, PT, RZ, UR4, PT ;  /* 0x00000004ff007c0c */ /* 0x000fc8000bf05070 */
[----:B------:R-:W-:-:S13]  /*0af0*/  ISETP.NE.AND.EX P0, PT, RZ, UR5, PT, P0 ;  /* 0x00000005ff007c0c */ /* 0x000fda000bf05300 */
[----:B------:R-:W-:Y:S05]  /*0b00*/  @!P0 BRA `(.L_x_8) ;  /* 0x00000000001c8947 */ /* 0x000fea0003800000 */
[----:B01----:R-:W0:Y:S02]  /*0b10*/  LDC.64 R8, c[0x0][0x5a0] ;  /* 0x00016800ff087b82 */ /* 0x003e240000000a00 */
[----:B0-----:R-:W2:Y:S02]  /*0b20*/  LDG.E.64 R8, desc[UR36][R8.64] ;  /* 0x0000002408087981 */ /* 0x001ea4000c1e1b00 */
[----:B--2---:R-:W-:-:S04]  /*0b30*/  ISETP.NE.U32.AND P0, PT, R8, RZ, PT ;  /* 0x000000ff0800720c */ /* 0x004fc80003f05070 */
[----:B------:R-:W-:-:S13]  /*0b40*/  ISETP.NE.AND.EX P0, PT, R9, RZ, PT, P0 ;  /* 0x000000ff0900720c */ /* 0x000fda0003f05300 */
[----:B------:R-:W-:Y:S05]  /*0b50*/  @!P0 BRA `(.L_x_8) ;  /* 0x0000000000088947 */ /* 0x000fea0003800000 */
[----:B------:R0:W5:Y:S01]  /*0b60*/  LD.E R152, desc[UR36][R8.64] ;  /* 0x0000002408987980 */ /* 0x000162000c101900 */
[----:B------:R-:W-:Y:S05]  /*0b70*/  BRA `(.L_x_9) ;  /* 0x0000000000247947 */ /* 0x000fea0003800000 */
.L_x_8:
[----:B------:R-:W-:Y:S02]  /*0b80*/  ULDC.64 UR4, c[0x0][0x590] ;  /* 0x0001640000047ab9 */ /* 0x000fe40000000a00 */
[----:B------:R-:W-:-:S04]  /*0b90*/  ISETP.NE.U32.AND P0, PT, RZ, UR4, PT ;  /* 0x00000004ff007c0c */ /* 0x000fc8000bf05070 */
[----:B------:R-:W-:-:S13]  /*0ba0*/  ISETP.NE.AND.EX P0, PT, RZ, UR5, PT, P0 ;  /* 0x00000005ff007c0c */ /* 0x000fda000bf05300 */
[----:B------:R-:W-:Y:S05]  /*0bb0*/  @!P0 BRA `(.L_x_10) ;  /* 0x00000000000c8947 */ /* 0x000fea0003800000 */
[----:B01----:R-:W0:Y:S02]  /*0bc0*/  LDC.64 R8, c[0x0][0x590] ;  /* 0x00016400ff087b82 */ /* 0x003e240000000a00 */
[----:B0-----:R1:W5:Y:S01]  /*0bd0*/  LDG.E R152, desc[UR36][R8.64] ;  /* 0x0000002408987981 */ /* 0x001362000c1e1900 */
[----:B------:R-:W-:Y:S05]  /*0be0*/  BRA `(.L_x_9) ;  /* 0x0000000000087947 */ /* 0x000fea0003800000 */
.L_x_10:
[----:B------:R-:W-:Y:S02]  /*0bf0*/  ULDC UR4, c[0x0][0x584] ;  /* 0x0001610000047ab9 */ /* 0x000fe40000000800 */
[----:B------:R-:W-:-:S07]  /*0c00*/  IMAD.U32 R152, RZ, RZ, UR4 ;  /* 0x00000004ff987e24 */ /* 0x000fce000f8e00ff */
.L_x_9:
[----:B------:R-:W2:Y:S01]  /*0c10*/  LDC R2, c[0x0][0x65c] ;  /* 0x00019700ff027b82 */ /* 0x000ea20000000800 */
[----:B------:R-:W-:Y:S01]  /*0c20*/  ULDC UR6, c[0x0][0x28c] ;  /* 0x0000a30000067ab9 */ /* 0x000fe20000000800 */
[----:B------:R-:W-:Y:S01]  /*0c30*/  ISETP.NE.AND P0, PT, R10, 0x2, PT ;  /* 0x000000020a00780c */ /* 0x000fe20003f05270 */
[----:B------:R-:W-:Y:S01]  /*0c40*/  UIADD3 UR6, UR6, 0x7f, URZ ;  /* 0x0000007f06067890 */ /* 0x000fe2000fffe03f */
[----:B01----:R-:W-:Y:S01]  /*0c50*/  IMAD.U32 R8, RZ, RZ, UR12 ;  /* 0x0000000cff087e24 */ /* 0x003fe2000f8e00ff */
[----:B------:R-:W-:Y:S01]  /*0c60*/  UMOV UR38, URZ ;  /* 0x0000003f00267c82 */ /* 0x000fe20008000000 */
[----:B------:R-:W-:Y:S01]  /*0c70*/  IMAD.MOV.U32 R9, RZ, RZ, RZ ;  /* 0x000000ffff097224 */ /* 0x000fe200078e00ff */
[----:B------:R-:W-:Y:S01]  /*0c80*/  USHF.R.S32.HI UR7, URZ, 0x1f, UR6 ;  /* 0x0000001f3f077899 */ /* 0x000fe20008011406 */
[----:B------:R-:W-:Y:S01]  /*0c90*/  UMOV UR39, URZ ;  /* 0x0000003f00277c82 */ /* 0x000fe20008000000 */
[----:B------:R-:W-:Y:S02]  /*0ca0*/  ULDC.64 UR8, c[0x0][0x650] ;  /* 0x0001940000087ab9 */ /* 0x000fe40000000a00 */
[----:B------:R-:W-:-:S04]  /*0cb0*/  ULEA.HI UR7, UR7, UR6, URZ, 0x7 ;  /* 0x0000000607077291 */ /* 0x000fc8000f8f383f */
[----:B------:R-:W-:Y:S01]  /*0cc0*/  USHF.R.S32.HI UR40, URZ, 0x7, UR7 ;  /* 0x000000073f287899 */ /* 0x000fe20008011407 */
[----:B--2---:R-:W-:-:S13]  /*0cd0*/  ISETP.NE.AND P1, PT, R2, 0x1, PT ;  /* 0x000000010200780c */ /* 0x004fda0003f25270 */
[----:B------:R-:W0:Y:S01]  /*0ce0*/  @P1 LDC R19, c[0x0][0x10] ;  /* 0x00000400ff131b82 */ /* 0x000e220000000800 */
[----:B------:R-:W-:Y:S02]  /*0cf0*/  @P1 IMAD.MOV.U32 R7, RZ, RZ, RZ ;  /* 0x000000ffff071224 */ /* 0x000fe400078e00ff */
[----:B------:R-:W-:-:S05]  /*0d00*/  @P1 IMAD.MOV.U32 R17, RZ, RZ, RZ ;  /* 0x000000ffff111224 */ /* 0x000fca00078e00ff */
[----:B------:R-:W1:Y:S01]  /*0d10*/  @!P1 LDC R11, c[0x0][0xc] ;  /* 0x00000300ff0b9b82 */ /* 0x000e620000000800 */
[----:B------:R-:W-:Y:S01]  /*0d20*/  ULDC UR4, c[0x0][0xc] ;  /* 0x0000030000047ab9 */ /* 0x000fe20000000800 */
[----:B------:R-:W-:Y:S02]  /*0d30*/  ULDC UR5, c[0x0][0x10] ;  /* 0x0000040000057ab9 */ /* 0x000fe40000000800 */
[----:B------:R-:W-:-:S04]  /*0d40*/  UIMAD.WIDE.U32 UR4, UR4, UR5, URZ ;  /* 0x00000005040472a5 */ /* 0x000fc8000f8e003f */
[----:B------:R-:W2:Y:S01]  /*0d50*/  LDC R2, c[0x0][0x14] ;  /* 0x00000500ff027b82 */ /* 0x000ea20000000800 */
[----:B0-----:R-:W-:-:S04]  /*0d60*/  @P1 IMAD.WIDE.U32 R18, R19, UR12, R6 ;  /* 0x0000000c13121c25 */ /* 0x001fc8000f8e0006 */
[----:B------:R-:W-:Y:S02]  /*0d70*/  @P1 IMAD.IADD R17, R19, 0x1, R17 ;  /* 0x0000000113111824 */ /* 0x000fe400078e0211 */
[----:B-1----:R-:W-:-:S04]  /*0d80*/  @!P1 IMAD.WIDE.U32 R8, R6, R11, R8 ;  /* 0x0000000b06089225 */ /* 0x002fc800078e0008 */
[----:B------:R-:W-:Y:S02]  /*0d90*/  @!P1 IMAD.MOV.U32 R18, RZ, RZ, R8 ;  /* 0x000000ffff129224 */ /* 0x000fe400078e0008 */
[----:B------:R-:W-:Y:S02]  /*0da0*/  @!P1 IMAD.MOV.U32 R17, RZ, RZ, R9 ;  /* 0x000000ffff119224 */ /* 0x000fe400078e0009 */
[----:B--2---:R-:W-:-:S04]  /*0db0*/  IMAD.WIDE.U32 R12, R2, UR4, RZ ;  /* 0x00000004020c7c25 */ /* 0x004fc8000f8e00ff */
[----:B------:R-:W-:Y:S01]  /*0dc0*/  IMAD R23, R2, UR5, RZ ;  /* 0x0000000502177c24 */ /* 0x000fe2000f8e02ff */
[----:B------:R0:W-:Y:S03]  /*0dd0*/  STL.64 [R1], R12 ;  /* 0x0000000c01007387 */ /* 0x0001e60000100a00 */
[----:B------:R-:W-:Y:S01]  /*0de0*/  IMAD.IADD R23, R13, 0x1, R23 ;  /* 0x000000010d177824 */ /* 0x000fe200078e0217 */
[----:B------:R-:W-:Y:S06]  /*0df0*/  @P0 BRA `(.L_x_11) ;  /* 0x0000000000200947 */ /* 0x000fec0003800000 */
[----:B------:R-:W-:Y:S01]  /*0e00*/  UISETP.GE.U32.AND UP0, UPT, UR40, 0x5, UPT ;  /* 0x000000052800788c */ /* 0x000fe2000bf06070 */
[----:B------:R-:W-:Y:S01]  /*0e10*/  IADD3 R18, P0, R18, R12, RZ ;  /* 0x0000000c12127210 */ /* 0x000fe20007f1e0ff */
[----:B------:R-:W-:Y:S01]  /*0e20*/  UIMAD.WIDE.U32 UR4, UR40, -0x33333333, URZ ;  /* 0xcccccccd280478a5 */ /* 0x000fe2000f8e003f */
[----:B------:R-:W-:-:S03]  /*0e30*/  UMOV UR39, URZ ;  /* 0x0000003f00277c82 */ /* 0x000fc60008000000 */
[----:B------:R-:W-:Y:S01]  /*0e40*/  USHF.R.U32.HI UR4, URZ, 0x2, UR5 ;  /* 0x000000023f047899 */ /* 0x000fe20008011605 */
[----:B------:R-:W-:-:S03]  /*0e50*/  IMAD.X R17, R23, 0x1, R17, P0 ;  /* 0x0000000117117824 */ /* 0x000fc600000e0611 */
[----:B------:R-:W-:Y:S02]  /*0e60*/  UIMAD UR38, UR4, -0x5, UR40 ;  /* 0xfffffffb042678a4 */ /* 0x000fe4000f8e0228 */
[----:B------:R-:W-:-:S12]  /*0e70*/  @UP0 ULOP3.LUT UR39, UR4, 0x1, URZ, 0xc0, !UPT ;  /* 0x0000000104270892 */ /* 0x000fd8000f8ec03f */
.L_x_11:
[----:B------:R-:W-:Y:S01]  /*0e80*/  ISETP.GE.U32.AND P0, PT, R18, UR8, PT ;  /* 0x0000000812007c0c */ /* 0x000fe2000bf06070 */
[----:B------:R-:W-:Y:S01]  /*0e90*/  IMAD.MOV.U32 R19, RZ, RZ, -0x1 ;  /* 0xffffffffff137424 */ /* 0x000fe200078e00ff */
[----:B------:R-:W-:Y:S01]  /*0ea0*/  PRMT R8, RZ, 0x7610, R8 ;  /* 0x00007610ff087816 */ /* 0x000fe20000000008 */
[----:B------:R-:W-:Y:S01]  /*0eb0*/  IMAD.MOV.U32 R22, RZ, RZ, -0x1 ;  /* 0xffffffffff167424 */ /* 0x000fe200078e00ff */
[----:B------:R-:W-:Y:S01]  /*0ec0*/  ISETP.GE.U32.AND.EX P0, PT, R17, UR9, PT, P0 ;  /* 0x0000000911007c0c */ /* 0x000fe2000bf06100 */
[----:B------:R-:W-:-:S12]  /*0ed0*/  IMAD.MOV.U32 R2, RZ, RZ, -0x1 ;  /* 0xffffffffff027424 */ /* 0x000fd800078e00ff */
[----:B------:R-:W-:Y:S05]  /*0ee0*/  @P0 BRA `(.L_x_12) ;  /* 0x00000004002c0947 */ /* 0x000fea0003800000 */
[----:B------:R-:W1:Y:S01]  /*0ef0*/  LDC.64 R26, c[0x0][0x628] ;  /* 0x00018a00ff1a7b82 */ /* 0x000e620000000a00 */
[----:B------:R-:W-:Y:S02]  /*0f00*/  IMAD.MOV.U32 R8, RZ, RZ, R18 ;  /* 0x000000ffff087224 */ /* 0x000fe400078e0012 */
[----:B------:R-:W-:-:S05]  /*0f10*/  IMAD.MOV.U32 R9, RZ, RZ, R17 ;  /* 0x000000ffff097224 */ /* 0x000fca00078e0011 */
[----:B------:R-:W2:Y:S08]  /*0f20*/  LDC R2, c[0x0][0x630] ;  /* 0x00018c00ff027b82 */ /* 0x000eb00000000800 */
[----:B------:R-:W3:Y:S01]  /*0f30*/  LDC.64 R28, c[0x0][0x620] ;  /* 0x00018800ff1c7b82 */ /* 0x000ee20000000a00 */
[----:B-1----:R-:W-:-:S04]  /*0f40*/  ISETP.NE.U32.AND P0, PT, R26, RZ, PT ;  /* 0x000000ff1a00720c */ /* 0x002fc80003f05070 */
[----:B------:R-:W-:-:S13]  /*0f50*/  ISETP.NE.AND.EX P0, PT, R27, RZ, PT, P0 ;  /* 0x000000ff1b00720c */ /* 0x000fda0003f05300 */
[----:B--23--:R-:W-:Y:S05]  /*0f60*/  @!P0 BRA `(.L_x_13) ;  /* 0x0000000000288947 */ /* 0x00cfea0003800000 */
[----:B0-----:R-:W0:Y:S02]  /*0f70*/  LDC R13, c[0x0][0x634] ;  /* 0x00018d00ff0d7b82 */ /* 0x001e240000000800 */
[----:B0-----:R-:W-:-:S05]  /*0f80*/  IADD3 R13, P0, R18, R13, RZ ;  /* 0x0000000d120d7210 */ /* 0x001fca0007f1e0ff */
[----:B------:R-:W-:-:S04]  /*0f90*/  IMAD.X R15, RZ, RZ, R17, P0 ;  /* 0x000000ffff0f7224 */ /* 0x000fc800000e0611 */
[----:B------:R-:W-:-:S04]  /*0fa0*/  IMAD.WIDE.U32 R8, R15, R26, RZ ;  /* 0x0000001a0f087225 */ /* 0x000fc800078e00ff */
[----:B------:R-:W-:-:S04]  /*0fb0*/  IMAD.WIDE.U32 R10, P0, R13, R27, R8 ;  /* 0x0000001b0d0a7225 */ /* 0x000fc80007800008 */
[----:B------:R-:W-:-:S04]  /*0fc0*/  IMAD.WIDE.U32 R8, R13, R26, RZ ;  /* 0x0000001a0d087225 */ /* 0x000fc800078e00ff */
[----:B------:R-:W-:Y:S01]  /*0fd0*/  IMAD.X R13, RZ, RZ, RZ, P0 ;  /* 0x000000ffff0d7224 */ /* 0x000fe200000e06ff */
[----:B------:R-:W-:Y:S01]  /*0fe0*/  IADD3 RZ, P0, R9, R10, RZ ;  /* 0x0000000a09ff7210 */ /* 0x000fe20007f1e0ff */
[----:B------:R-:W-:-:S04]  /*0ff0*/  IMAD.MOV.U32 R12, RZ, RZ, R11 ;  /* 0x000000ffff0c7224 */ /* 0x000fc800078e000b */
[----:B------:R-:W-:-:S08]  /*1000*/  IMAD.WIDE.U32.X R8, R15, R27, R12, P0 ;  /* 0x0000001b0f087225 */ /* 0x000fd000000e040c */
.L_x_13:
[----:B------:R-:W1:Y:S01]  /*1010*/  LDC.64 R32, c[0x0][0x640] ;  /* 0x00019000ff207b82 */ /* 0x000e620000000a00 */
[-C--:B------:R-:W-:Y:S01]  /*1020*/  SHF.R.U64 R30, R8, R2.reuse, R9 ;  /* 0x00000002081e7219 */ /* 0x080fe20000001209 */
[----:B------:R-:W-:Y:S01]  /*1030*/  IMAD.MOV.U32 R19, RZ, RZ, R17 ;  /* 0x000000ffff137224 */ /* 0x000fe200078e0011 */
[----:B------:R-:W-:Y:S01]  /*1040*/  SHF.R.U32.HI R2, RZ, R2, R9 ;  /* 0x00000002ff027219 */ /* 0x000fe20000011609 */
[----:B------:R-:W-:Y:S01]  /*1050*/  IMAD.MOV.U32 R26, RZ, RZ, 0x1 ;  /* 0x00000001ff1a7424 */ /* 0x000fe200078e00ff */
[----:B------:R-:W-:-:S03]  /*1060*/  IADD3 R11, P0, RZ, -R30, RZ ;  /* 0x8000001eff0b7210 */ /* 0x000fc60007f1e0ff */
[----:B------:R-:W2:Y:S02]  /*1070*/  LDC R10, c[0x0][0x618] ;  /* 0x00018600ff0a7b82 */ /* 0x000ea40000000800 */
[----:B------:R-:W-:-:S04]  /*1080*/  IMAD.X R9, RZ, RZ, ~R2, P0 ;  /* 0x000000ffff097224 */ /* 0x000fc800000e0e02 */
[-C--:B------:R-:W-:Y:S02]  /*1090*/  IMAD R2, R9, R28.reuse, RZ ;  /* 0x0000001c09027224 */ /* 0x080fe400078e02ff */
[----:B0-----:R-:W0:Y:S01]  /*10a0*/  LDC R13, c[0x0][0x608] ;  /* 0x00018200ff0d7b82 */ /* 0x001e220000000800 */
[----:B------:R-:W-:-:S04]  /*10b0*/  IMAD.WIDE.U32 R8, R11, R28, R18 ;  /* 0x0000001c0b087225 */ /* 0x000fc800078e0012 */
[----:B------:R-:W-:Y:S02]  /*10c0*/  IMAD R11, R11, R29, R2 ;  /* 0x0000001d0b0b7224 */ /* 0x000fe400078e0202 */
[----:B------:R-:W-:Y:S01]  /*10d0*/  IMAD.MOV.U32 R2, RZ, RZ, -0x1 ;  /* 0xffffffffff027424 */ /* 0x000fe200078e00ff */
[----:B------:R-:W3:Y:S01]  /*10e0*/  LDC R31, c[0x0][0x658] ;  /* 0x00019600ff1f7b82 */ /* 0x000ee20000000800 */
[----:B------:R-:W-:Y:S01]  /*10f0*/  IMAD.IADD R9, R9, 0x1, R11 ;  /* 0x0000000109097824 */ /* 0x000fe200078e020b */
[----:B-1----:R-:W-:-:S04]  /*1100*/  ISETP.NE.U32.AND P0, PT, R32, RZ, PT ;  /* 0x000000ff2000720c */ /* 0x002fc80003f05070 */
[----:B------:R-:W-:Y:S02]  /*1110*/  ISETP.NE.AND.EX P0, PT, R33, RZ, PT, P0 ;  /* 0x000000ff2100720c */ /* 0x000fe40003f05300 */
[----:B------:R-:W1:Y:S01]  /*1120*/  LDC R29, c[0x0][0x600] ;  /* 0x00018000ff1d7b82 */ /* 0x000e620000000800 */
[-CC-:B--2---:R-:W-:Y:S02]  /*1130*/  SHF.R.U64 R27, R8, R10.reuse, R9.reuse ;  /* 0x0000000a081b7219 */ /* 0x184fe40000001209 */
[----:B------:R-:W-:-:S05]  /*1140*/  SHF.R.U32.HI R8, RZ, R10, R9 ;  /* 0x0000000aff087219 */ /* 0x000fca0000011609 */
[----:B------:R-:W2:Y:S01]  /*1150*/  LDC R22, c[0x0][0x648] ;  /* 0x00019200ff167b82 */ /* 0x000ea20000000800 */
[-CC-:B0-----:R-:W-:Y:S02]  /*1160*/  SHF.R.U64 R34, R27, R13.reuse, R8.reuse ;  /* 0x0000000d1b227219 */ /* 0x181fe40000001208 */
[----:B------:R-:W-:-:S05]  /*1170*/  SHF.R.U32.HI R8, RZ, R13, R8 ;  /* 0x0000000dff087219 */ /* 0x000fca0000011608 */
[----:B------:R-:W0:Y:S01]  /*1180*/  LDC R24, c[0x0][0x638] ;  /* 0x00018e00ff187b82 */ /* 0x000e220000000800 */
[-CC-:B---3--:R-:W-:Y:S02]  /*1190*/  SHF.R.U64 R36, R34, R31.reuse, R8.reuse ;  /* 0x0000001f22247219 */ /* 0x188fe40000001208 */
[-C--:B------:R-:W-:Y:S02]  /*11a0*/  SHF.L.U32 R2, R2, R31.reuse, RZ ;  /* 0x0000001f02027219 */ /* 0x080fe400000006ff */
[----:B------:R-:W-:Y:S01]  /*11b0*/  SHF.R.U32.HI R9, RZ, R31, R8 ;  /* 0x0000001fff097219 */ /* 0x000fe20000011608 */
[----:B------:R-:W-:Y:S01]  /*11c0*/  IMAD.MOV.U32 R8, RZ, RZ, R36 ;  /* 0x000000ffff087224 */ /* 0x000fe200078e0024 */
[----:B------:R-:W-:Y:S01]  /*11d0*/  LOP3.LUT R15, RZ, R2, RZ, 0x33, !PT ;  /* 0x00000002ff0f7212 */ /* 0x000fe200078e33ff */
[----:B------:R-:W3:Y:S01]  /*11e0*/  LDC R28, c[0x0][0x610] ;  /* 0x00018400ff1c7b82 */ /* 0x000ee20000000800 */
[----:B------:R-:W-:Y:S05]  /*11f0*/  @!P0 BRA `(.L_x_14) ;  /* 0x0000000000288947 */ /* 0x000fea0003800000 */
[----:B------:R-:W4:Y:S02]  /*1200*/  LDC R13, c[0x0][0x64c] ;  /* 0x00019300ff0d7b82 */ /* 0x000f240000000800 */
[----:B----4-:R-:W-:-:S05]  /*1210*/  IADD3 R13, P0, R36, R13, RZ ;  /* 0x0000000d240d7210 */ /* 0x010fca0007f1e0ff */
        /* <DEDUP_REMOVED lines=8> */
.L_x_14:
[----:B--2---:R-:W-:Y:S01]  /*12a0*/  SHF.R.U64 R7, R8, R22, R9 ;  /* 0x0000001608077219 */ /* 0x004fe20000001209 */
[----:B-1----:R-:W-:Y:S01]  /*12b0*/  VIADD R8, R29, 0xffffffff ;  /* 0xffffffff1d087836 */ /* 0x002fe20000000000 */
[----:B------:R-:W-:Y:S01]  /*12c0*/  SHF.L.U32 R2, R26, R31, RZ ;  /* 0x0000001f1a027219 */ /* 0x000fe200000006ff */
[----:B------:R-:W-:Y:S01]  /*12d0*/  @P1 IMAD R21, R25, R20, R6 ;  /* 0x0000001419151224 */ /* 0x000fe200078e0206 */
[----:B------:R-:W-:Y:S01]  /*12e0*/  LOP3.LUT R15, R34, R15, RZ, 0xc0, !PT ;  /* 0x0000000f220f7212 */ /* 0x000fe200078ec0ff */
[----:B------:R-:W-:Y:S01]  /*12f0*/  IMAD.MOV R9, RZ, RZ, -R7 ;  /* 0x000000ffff097224 */ /* 0x000fe200078e0a07 */
[----:B------:R-:W-:-:S03]  /*1300*/  LOP3.LUT R8, R27, R8, RZ, 0xc0, !PT ;  /* 0x000000081b087212 */ /* 0x000fc600078ec0ff */
[----:B------:R-:W-:Y:S02]  /*1310*/  IMAD R6, R2, R7, R15 ;  /* 0x0000000702067224 */ /* 0x000fe400078e020f */
[----:B0-----:R-:W-:Y:S02]  /*1320*/  IMAD R2, R9, R24, R36 ;  /* 0x0000001809027224 */ /* 0x001fe400078e0224 */
[----:B---3--:R-:W-:Y:S02]  /*1330*/  IMAD R19, R6, R28, R21 ;  /* 0x0000001c06137224 */ /* 0x008fe400078e0215 */
[----:B------:R-:W-:Y:S02]  /*1340*/  IMAD R2, R2, R29, R8 ;  /* 0x0000001d02027224 */ /* 0x000fe400078e0208 */
[----:B------:R-:W-:-:S03]  /*1350*/  IMAD.MOV.U32 R6, RZ, RZ, 0x1 ;  /* 0x00000001ff067424 */ /* 0x000fc600078e00ff */
[----:B------:R-:W-:Y:S02]  /*1360*/  SEL R22, R2, R19, !P1 ;  /* 0x0000001302167207 */ /* 0x000fe40004800000 */
[----:B------:R-:W-:Y:S01]  /*1370*/  SEL R19, R19, R2, !P1 ;  /* 0x0000000213137207 */ /* 0x000fe20004800000 */
[----:B------:R-:W-:Y:S01]  /*1380*/  IMAD.MOV.U32 R2, RZ, RZ, R30 ;  /* 0x000000ffff027224 */ /* 0x000fe200078e001e */
[----:B------:R-:W-:-:S07]  /*1390*/  PRMT R8, R6, 0x7610, R8 ;  /* 0x0000761006087816 */ /* 0x000fce0000000008 */
.L_x_12:
[----:B------:R-:W-:Y:S05]  /*13a0*/  @!P2 BRA `(.L_x_15) ;  /* 0x00000000000ca947 */ /* 0x000fea0003800000 */
[----:B------:R-:W-:Y:S01]  /*13b0*/  UCGABAR_WAIT ;  /* 0x0000000000007dc7 */ /* 0x000fe20008000000 */
[----:B------:R-:W-:Y:S01]  /*13c0*/  CCTL.IVALL ;  /* 0x00000000ff00798f */ /* 0x000fe20002000000 */
[----:B------:R-:W-:Y:S05]  /*13d0*/  BRA `(.L_x_16) ;  /* 0x0000000000047947 */ /* 0x000fea0003800000 */
.L_x_15:
[----:B------:R-:W-:Y:S06]  /*13e0*/  BAR.SYNC.DEFER_BLOCKING 0x0 ;  /* 0x0000000000007b1d */ /* 0x000fec0000010000 */
.L_x_16:
[----:B------:R-:W-:Y:S05]  /*13f0*/  @!P4 BRA `(.L_x_17) ;  /* 0x000000780020c947 */ /* 0x000fea0003800000 */
[----:B------:R-:W-:-:S13]  /*1400*/  ISETP.GT.U32.AND P0, PT, R35, 0x1, PT ;  /* 0x000000012300780c */ /* 0x000fda0003f04070 */
[----:B------:R-:W-:Y:S05]  /*1410*/  @P0 EXIT ;  /* 0x000000000000094d */ /* 0x000fea0003800000 */
.L_x_18:
[----:B------:R-:W-:-:S08]  /*1420*/  NOP ;  /* 0x0000000000007918 */ /* 0x000fd00000000000 */
[----:B------:R-:W1:Y:S02]  /*1430*/  USETMAXREG.TRY_ALLOC.CTAPOOL UP0, 0xe8 ;  /* 0x000000e8000079c8 */ /* 0x000e640008000600 */
[----:B-1----:R-:W-:-:S13]  /*1440*/  PLOP3.LUT P0, PT, PT, PT, UP0, 0x80, 0x0 ;  /* 0x000000000000781c */ /* 0x002fda0003f0f008 */
[----:B------:R-:W-:Y:S05]  /*1450*/  @!P0 BRA `(.L_x_18) ;  /* 0xfffffffc00f08947 */ /* 0x000fea000383ffff */
[----:B------:R-:W-:-:S13]  /*1460*/  LOP3.LUT P0, RZ, R8, 0xff, RZ, 0xc0, !PT ;  /* 0x000000ff08ff7812 */ /* 0x000fda000780c0ff */
[----:B------:R-:W-:Y:S05]  /*1470*/  @!P0 EXIT ;  /* 0x000000000000894d */ /* 0x000fea0003800000 */
[----:B------:R-:W1:Y:S01]  /*1480*/  S2UR UR4, SR_CgaCtaId ;  /* 0x00000000000479c3 */ /* 0x000e620000008800 */
[----:B------:R-:W-:Y:S01]  /*1490*/  VIADD R14, R14, 0xffffffff ;  /* 0xffffffff0e0e7836 */ /* 0x000fe20000000000 */
[CC--:B------:R-:W-:Y:S01]  /*14a0*/  LEA.HI R4, R0.reuse, R3.reuse, RZ, 0x2 ;  /* 0x0000000300047211 */ /* 0x0c0fe200078f10ff */
[----:B------:R-:W-:Y:S01]  /*14b0*/  UMOV UR41, 0x400 ;  /* 0x0000040000297882 */ /* 0x000fe20000000000 */
[----:B------:R-:W-:Y:S01]  /*14c0*/  LEA.HI R0, R0, R3, RZ, 0x5 ;  /* 0x0000000300007211 */ /* 0x000fe200078f28ff */
[----:B------:R-:W-:Y:S01]  /*14d0*/  UISETP.LT.AND UP0, UPT, UR40, 0x1, UPT ;  /* 0x000000012800788c */ /* 0x000fe2000bf01270 */
[----:B------:R-:W-:Y:S01]  /*14e0*/  R2UR UR42, R14 ;  /* 0x000000000e2a72ca */ /* 0x000fe200000e0000 */
[----:B------:R-:W-:Y:S01]  /*14f0*/  ULDC UR5, c[0x0][0x284] ;  /* 0x0000a10000057ab9 */ /* 0x000fe20000000800 */
[--C-:B------:R-:W-:Y:S01]  /*1500*/  SHF.R.S32.HI R156, RZ, 0x2, R4.reuse ;  /* 0x00000002ff9c7819 */ /* 0x100fe20000011404 */
[----:B------:R-:W-:Y:S01]  /*1510*/  USEL UR43, UR40, 0x1, UP0 ;  /* 0x00000001282b7887 */ /* 0x000fe20008000000 */
[----:B------:R-:W-:Y:S01]  /*1520*/  SHF.R.S32.HI R5, RZ, 0x1f, R4 ;  /* 0x0000001fff057819 */ /* 0x000fe20000011404 */
[----:B------:R-:W-:Y:S01]  /*1530*/  USHF.L.U32 UR44, UR40, 0x1, URZ ;  /* 0x00000001282c7899 */ /* 0x000fe2000800063f */
[----:B------:R-:W-:Y:S01]  /*1540*/  LOP3.LUT R158, R4, 0xfffffffc, RZ, 0xc0, !PT ;  /* 0xfffffffc049e7812 */ /* 0x000fe200078ec0ff */
[----:B------:R-:W-:Y:S01]  /*1550*/  UIADD3 UR43, -UR43, UR40, URZ ;  /* 0x000000282b2b7290 */ /* 0x000fe2000fffe13f */
[----:B------:R-:W-:-:S02]  /*1560*/  LEA.HI R5, R5, R156, RZ, 0x3 ;  /* 0x0000009c05057211 */ /* 0x000fc400078f18ff */
[----:B------:R-:W-:Y:S01]  /*1570*/  ISETP.NE.AND P0, PT, R14, RZ, PT ;  /* 0x000000ff0e00720c */ /* 0x000fe20003f05270 */
[----:B------:R-:W-:Y:S01]  /*1580*/  IMAD.IADD R158, R3, 0x1, -R158 ;  /* 0x00000001039e7824 */ /* 0x000fe200078e0a9e */
[----:B------:R-:W-:Y:S01]  /*1590*/  LOP3.LUT R5, R5, 0xfffffff8, RZ, 0xc0, !PT ;  /* 0xfffffff805057812 */ /* 0x000fe200078ec0ff */
[----:B------:R-:W-:Y:S01]  /*15a0*/  USHF.L.U32 UR42, UR42, 0x3, URZ ;  /* 0x000000032a2a7899 */ /* 0x000fe2000800063f */
[----:B------:R-:W-:-:S03]  /*15b0*/  SEL R165, RZ, 0x1, P0 ;  /* 0x00000001ffa57807 */ /* 0x000fc60000000000 */
[----:B------:R-:W-:Y:S01]  /*15c0*/  IMAD.IADD R156, R156, 0x1, -R5 ;  /* 0x000000019c9c7824 */ /* 0x000fe200078e0a05 */
[----:B-1----:R-:W-:Y:S01]  /*15d0*/  ULEA UR41, UR4, UR41, 0x18 ;  /* 0x0000002904297291 */ /* 0x002fe2000f8ec03f */
[----:B------:R-:W-:Y:S01]  /*15e0*/  SHF.R.S32.HI R5, RZ, 0x5, R0 ;  /* 0x00000005ff057819 */ /* 0x000fe20000011400 */
[----:B------:R-:W-:Y:S02]  /*15f0*/  IMAD.U32 R160, RZ, RZ, UR42 ;  /* 0x0000002affa07e24 */ /* 0x000fe4000f8e00ff */
[----:B------:R-:W-:Y:S01]  /*1600*/  UIADD3 UR45, UR41, 0x60, URZ ;  /* 0x00000060292d7890 */ /* 0x000fe2000fffe03f */
[--C-:B------:R-:W-:Y:S01]  /*1610*/  SHF.R.S32.HI R157, RZ, 0x1f, R156.reuse ;  /* 0x0000001fff9d7819 */ /* 0x100fe2000001149c */
[C-C-:B------:R-:W-:Y:S01]  /*1620*/  IMAD R163, R5.reuse, -0x10, -R156.reuse ;  /* 0xfffffff005a37824 */ /* 0x140fe200078e0a9c */
[C---:B------:R-:W-:Y:S02]  /*1630*/  LOP3.LUT R162, R160.reuse, 0x8, RZ, 0xc0, !PT ;  /* 0x00000008a0a27812 */ /* 0x040fe400078ec0ff */
[----:B------:R-:W-:Y:S01]  /*1640*/  LOP3.LUT R160, R160, 0x8, RZ, 0xc, !PT ;  /* 0x00000008a0a07812 */ /* 0x000fe200078e0cff */
[----:B------:R-:W-:Y:S01]  /*1650*/  IMAD.U32 R159, RZ, RZ, UR45 ;  /* 0x0000002dff9f7e24 */ /* 0x000fe2000f8e00ff */
[----:B------:R-:W-:Y:S01]  /*1660*/  LOP3.LUT R162, R162, 0x18, RZ, 0x3c, !PT ;  /* 0x00000018a2a27812 */ /* 0x000fe200078e3cff */
[----:B------:R-:W-:-:S04]  /*1670*/  IMAD.WIDE R156, R5, 0x10, R156 ;  /* 0x00000010059c7825 */ /* 0x000fc800078e029c */
[----:B------:R-:W-:Y:S02]  /*1680*/  VIADD R161, R159, UR42 ;  /* 0x0000002a9fa17c36 */ /* 0x000fe40008000000 */
[----:B------:R-:W-:-:S07]  /*1690*/  VIADD R163, R163, UR5 ;  /* 0x00000005a3a37c36 */ /* 0x000fce0008000000 */
.L_x_298:
[----:B------:R-:W-:Y:S01]  /*16a0*/  SHF.L.U32 R0, R165, 0x1f, RZ ;  /* 0x0000001fa5007819 */ /* 0x000fe200000006ff */
[----:B------:R-:W-:Y:S02]  /*16b0*/  ULDC UR4, c[0x0][0x28c] ;  /* 0x0000a30000047ab9 */ /* 0x000fe40000000800 */
[----:B------:R-:W-:Y:S01]  /*16c0*/  ISETP.LT.AND P1, PT, RZ, UR4, PT ;  /* 0x00000004ff007c0c */ /* 0x000fe2000bf21270 */
[----:B-1----:R-:W1:Y:S02]  /*16d0*/  SYNCS.PHASECHK.TRANS64.TRYWAIT P0, [R159+UR42], R0 ;  /* 0x000000009f0075a7 */ /* 0x002e64000800016a */
[----:B-1-34-:R-:W-:Y:S10]  /*16e0*/  @!P0 BRA `(.L_x_19) ;  /* 0x0000008400a48947 */ /* 0x01aff40003800000 */
.L_x_321:
[----:B------:R-:W-:Y:S05]  /*16f0*/  @P1 BRA `(.L_x_20) ;  /* 0x0000000000401947 */ /* 0x000fea0003800000 */
[----:B-1----:R-:W-:Y:S01]  /*1700*/  MOV R0, 0x0 ;  /* 0x0000000000007802 */ /* 0x002fe20000000f00 */
[----:B------:R-:W-:Y:S01]  /*1710*/  ULDC.64 UR4, c[0x4][0x68] ;  /* 0x01001a0000047ab9 */ /* 0x000fe20000000a00 */
[----:B------:R-:W-:Y:S01]  /*1720*/  ULDC.64 UR6, c[0x4][0x8] ;  /* 0x0100020000067ab9 */ /* 0x000fe20000000a00 */
[----:B------:R-:W-:Y:S01]  /*1730*/  IMAD.U32 R4, RZ, RZ, UR4 ;  /* 0x00000004ff047e24 */ /* 0x000fe2000f8e00ff */
[----:B------:R1:W2:Y:S01]  /*1740*/  LDC.64 R14, c[0x4][R0] ;  /* 0x01000000000e7b82 */ /* 0x0002a20000000a00 */
[----:B------:R-:W-:Y:S01]  /*1750*/  IMAD.U32 R5, RZ, RZ, UR5 ;  /* 0x00000005ff057e24 */ /* 0x000fe2000f8e00ff */
[----:B------:R-:W-:Y:S01]  /*1760*/  ULDC.64 UR4, c[0x4][0x70] ;  /* 0x01001c0000047ab9 */ /* 0x000fe20000000a00 */
[----:B------:R-:W-:Y:S02]  /*1770*/  IMAD.U32 R10, RZ, RZ, UR6 ;  /* 0x00000006ff0a7e24 */ /* 0x000fe4000f8e00ff */
[----:B------:R-:W-:Y:S02]  /*1780*/  IMAD.U32 R6, RZ, RZ, UR4 ;  /* 0x00000004ff067e24 */ /* 0x000fe4000f8e00ff */
[----:B------:R-:W-:-:S02]  /*1790*/  IMAD.U32 R7, RZ, RZ, UR5 ;  /* 0x00000005ff077e24 */ /* 0x000fc4000f8e00ff */
[----:B------:R-:W-:Y:S02]  /*17a0*/  IMAD.U32 R11, RZ, RZ, UR7 ;  /* 0x00000007ff0b7e24 */ /* 0x000fe4000f8e00ff */
[----:B------:R-:W-:Y:S02]  /*17b0*/  IMAD.MOV.U32 R8, RZ, RZ, 0x1e1 ;  /* 0x000001e1ff087424 */ /* 0x000fe400078e00ff */
[----:B0-----:R-:W-:Y:S02]  /*17c0*/  IMAD.MOV.U32 R12, RZ, RZ, 0x1 ;  /* 0x00000001ff0c7424 */ /* 0x001fe400078e00ff */
[----:B-1----:R-:W-:-:S07]  /*17d0*/  IMAD.MOV.U32 R13, RZ, RZ, RZ ;  /* 0x000000ffff0d7224 */ /* 0x002fce00078e00ff */
[----:B------:R-:W-:-:S07]  /*17e0*/  LEPC R20, `(.L_x_20) ;  /* 0x000000001014794e */ /* 0x000fce0000000000 */
[----:B--2--5:R-:W-:Y:S05]  /*17f0*/  CALL.ABS.NOINC R14 ;  /* 0x000000000e007343 */ /* 0x024fea0003c00000 */
.L_x_20:
[----:B-1----:R-:W-:-:S04]  /*1800*/  LOP3.LUT R0, R16, 0x1, RZ, 0xfc, !PT ;  /* 0x0000000110007812 */ /* 0x002fc800078efcff */
[----:B------:R-:W-:-:S13]  /*1810*/  ISETP.NE.AND P0, PT, R0, 0x3, PT ;  /* 0x000000030000780c */ /* 0x000fda0003f05270 */
[----:B------:R-:W-:Y:S05]  /*1820*/  @!P0 BRA `(.L_x_21) ;  /* 0x0000000000048947 */ /* 0x000fea0003800000 */
[----:B------:R-:W-:Y:S01]  /*1830*/  BPT.TRAP 0x1 ;  /* 0x000000040000795c */ /* 0x000fe20000300000 */
.L_x_21:
[----:B------:R-:W-:Y:S02]  /*1840*/  IMAD.U32 R3, RZ, RZ, UR38 ;  /* 0x00000026ff037e24 */ /* 0x000fe4000f8e00ff */
[----:B------:R-:W-:-:S03]  /*1850*/  IMAD.U32 R0, RZ, RZ, UR39 ;  /* 0x00000027ff007e24 */ /* 0x000fc6000f8e00ff */
[----:B------:R-:W-:Y:S02]  /*1860*/  LEA R3, R3, UR41, 0x3 ;  /* 0x0000002903037c11 */ /* 0x000fe4000f8e18ff */
[----:B------:R-:W-:-:S04]  /*1870*/  SHF.L.U32 R0, R0, 0x1f, RZ ;  /* 0x0000001f00007819 */ /* 0x000fc800000006ff */
[----:B------:R1:W2:Y:S01]  /*1880*/  SYNCS.PHASECHK.TRANS64.TRYWAIT P1, [R3+URZ], R0 ;  /* 0x00000000030075a7 */ /* 0x0002a2000802017f */
[----:B------:R-:W-:Y:S05]  /*1890*/  @!P0 BRA `(.L_x_22) ;  /* 0x0000000000048947 */ /* 0x000fea0003800000 */
[----:B------:R-:W-:Y:S01]  /*18a0*/  BPT.TRAP 0x1 ;  /* 0x000000040000795c */ /* 0x000fe20000300000 */
.L_x_22:
[----:B------:R-:W-:-:S05]  /*18b0*/  IMAD.U32 R4, RZ, RZ, UR43 ;  /* 0x0000002bff047e24 */ /* 0x000fca000f8e00ff */
[----:B------:R-:W-:Y:S01]  /*18c0*/  ISETP.GE.AND P2, PT, R4, 0x1, PT ;  /* 0x000000010400780c */ /* 0x000fe20003f46270 */
[----:B--2---:R-:W-:-:S12]  /*18d0*/  @P1 BRA `(.L_x_23) ;  /* 0x0000000000081947 */ /* 0x004fd80003800000 */
[----:B------:R-:W2:Y:S02]  /*18e0*/  SYNCS.PHASECHK.TRANS64.TRYWAIT P1, [R3+URZ], R0 ;  /* 0x00000000030075a7 */ /* 0x000ea4000802017f */
[----:B--2---:R-:W-:Y:S05]  /*18f0*/  @!P1 BRA `(.L_x_24) ;  /* 0x0000008400349947 */ /* 0x004fea0003800000 */
.L_x_23:
[----:B------:R-:W-:Y:S05]  /*1900*/  WARPSYNC.ALL ;  /* 0x0000000000007948 */ /* 0x000fea0003800000 */
[----:B------:R-:W-:Y:S01]  /*1910*/  UIADD3 UR4, UR41, 0x180, URZ ;  /* 0x0000018029047890 */ /* 0x000fe2000fffe03f */
[----:B------:R-:W-:Y:S01]  /*1920*/  WARPGROUP.ARRIVE ;  /* 0x00000000000079c5 */ /* 0x000fe20000000000 */
[----:B------:R-:W-:Y:S02]  /*1930*/  UIADD3 UR5, UR41, 0xa180, URZ ;  /* 0x0000a18029057890 */ /* 0x000fe4000fffe03f */
[----:B------:R-:W-:Y:S02]  /*1940*/  USHF.R.U32.HI UR4, URZ, 0x4, UR4 ;  /* 0x000000043f047899 */ /* 0x000fe40008011604 */
[----:B------:R-:W-:-:S02]  /*1950*/  USHF.R.U32.HI UR5, URZ, 0x4, UR5 ;  /* 0x000000043f057899 */ /* 0x000fc40008011605 */
[----:B------:R-:W-:Y:S02]  /*1960*/  ULOP3.LUT UR4, UR4, 0x3fff, URZ, 0xc0, !UPT ;  /* 0x00003fff04047892 */ /* 0x000fe4000f8ec03f */
[----:B------:R-:W-:Y:S02]  /*1970*/  ULOP3.LUT UR5, UR5, 0x3fff, URZ, 0xc0, !UPT ;  /* 0x00003fff05057892 */ /* 0x000fe4000f8ec03f */
[----:B------:R-:W-:Y:S02]  /*1980*/  ULOP3.LUT UR8, UR4, 0x10000, URZ, 0xfc, !UPT ;  /* 0x0001000004087892 */ /* 0x000fe4000f8efc3f */
[----:B------:R-:W-:Y:S02]  /*1990*/  ULOP3.LUT UR9, UR5, 0x10000, URZ, 0xfc, !UPT ;  /* 0x0001000005097892 */ /* 0x000fe4000f8efc3f */
[----:B------:R-:W-:Y:S02]  /*19a0*/  ULEA UR10, UR38, UR8, 0x9 ;  /* 0x00000008260a7291 */ /* 0x000fe4000f8e483f */
[----:B------:R-:W-:Y:S01]  /*19b0*/  ULEA UR11, UR38, UR9, 0xb ;  /* 0x00000009260b7291 */ /* 0x000fe2000f8e583f */
[----:B------:R-:W-:Y:S01]  /*19c0*/  UMOV UR5, 0x40000040 ;  /* 0x4000004000057882 */ /* 0x000fe20000000000 */
[----:B------:R-:W-:-:S03]  /*19d0*/  UMOV UR7, 0x40000040 ;  /* 0x4000004000077882 */ /* 0x000fc60000000000 */
[----:B------:R-:W-:Y:S02]  /*19e0*/  UMOV UR4, UR10 ;  /* 0x0000000a00047c82 */ /* 0x000fe40008000000 */
[----:B------:R-:W-:Y:S02]  /*19f0*/  UMOV UR6, UR11 ;  /* 0x0000000b00067c82 */ /* 0x000fe40008000000 */
[----:B------:R-:W-:Y:S01]  /*1a00*/  IGMMA.64x256x32.S8.S8 R24, gdesc[UR4], RZ, !UPT, gsb0 ;  /* 0x06600000041879f1 */ /* 0x000fe2000c0410ff */
[----:B------:R-:W-:Y:S02]  /*1a10*/  UIADD3 UR4, UR10, 0x2, URZ ;  /* 0x000000020a047890 */ /* 0x000fe4000fffe03f */
[----:B------:R-:W-:Y:S01]  /*1a20*/  UIADD3 UR6, UR11, 0x2, URZ ;  /* 0x000000020b067890 */ /* 0x000fe2000fffe03f */
[----:B------:R-:W-:Y:S01]  /*1a30*/  UMOV UR5, 0x40000040 ;  /* 0x4000004000057882 */ /* 0x000fe20000000000 */
[----:B------:R-:W-:Y:S01]  /*1a40*/  UMOV UR7, 0x40000040 ;  /* 0x4000004000077882 */ /* 0x000fe20000000000 */
[----:B------:R-:W-:-:S02]  /*1a50*/  WARPGROUP.DEPBAR.LE gsb0, 0x0 ;  /* 0x00008000000079c5 */ /* 0x000fc40000010000 */
[----:B------:R-:W-:-:S06]  /*1a60*/  WARPGROUP.ARRIVE ;  /* 0x00000000000079c5 */ /* 0x000fcc0000000000 */
[----:B------:R-:W-:Y:S01]  /*1a70*/  IGMMA.64x256x32.S8.S8 R24, gdesc[UR4], R24, gsb0 ;  /* 0x06600000041879f1 */ /* 0x000fe20008041018 */
[----:B------:R-:W-:Y:S02]  /*1a80*/  UIADD3 UR4, UR10, 0x4, URZ ;  /* 0x000000040a047890 */ /* 0x000fe4000fffe03f */
[----:B------:R-:W-:Y:S01]  /*1a90*/  UIADD3 UR6, UR11, 0x4, URZ ;  /* 0x000000040b067890 */ /* 0x000fe2000fffe03f */
[----:B------:R-:W-:Y:S01]  /*1aa0*/  UMOV UR5, 0x40000040 ;  /* 0x4000004000057882 */ /* 0x000fe20000000000 */
[----:B------:R-:W-:Y:S01]  /*1ab0*/  UMOV UR7, 0x40000040 ;  /* 0x4000004000077882 */ /* 0x000fe20000000000 */
[----:B------:R-:W-:Y:S02]  /*1ac0*/  WARPGROUP.DEPBAR.LE gsb0, 0x0 ;  /* 0x00008000000079c5 */ /* 0x000fe40000010000 */
        /* <DEDUP_REMOVED lines=8> */
[----:B------:R-:W-:Y:S03]  /*1b50*/  IGMMA.64x256x32.S8.S8 R24, gdesc[UR4], R24, gsb0 ;  /* 0x06600000041879f1 */ /* 0x000fe60008041018 */
[----:B------:R-:W-:Y:S02]  /*1b60*/  WARPGROUP.DEPBAR.LE gsb0, 0x0 ;  /* 0x00008000000079c5 */ /* 0x000fe40000010000 */
[----:B------:R-:W-:Y:S05]  /*1b70*/  @!P2 BRA `(.L_x_25) ;  /* 0x000000040014a947 */ /* 0x000fea0003800000 */
[----:B------:R-:W-:Y:S01]  /*1b80*/  UIADD3 UR4, UR38, 0x1, URZ ;  /* 0x0000000126047890 */ /* 0x000fe2000fffe03f */
[----:B-12---:R-:W-:Y:S02]  /*1b90*/  IMAD.U32 R0, RZ, RZ, UR43 ;  /* 0x0000002bff007e24 */ /* 0x006fe4000f8e00ff */
[----:B------:R-:W-:Y:S01]  /*1ba0*/  IMAD.U32 R3, RZ, RZ, UR38 ;  /* 0x00000026ff037e24 */ /* 0x000fe2000f8e00ff */
[----:B------:R-:W-:-:S04]  /*1bb0*/  UISETP.NE.AND UP0, UPT, UR4, 0x5, UPT ;  /* 0x000000050400788c */ /* 0x000fc8000bf05270 */
[----:B------:R-:W-:Y:S02]  /*1bc0*/  USEL UR5, URZ, 0x1, UP0 ;  /* 0x000000013f057887 */ /* 0x000fe40008000000 */
[----:B------:R-:W-:Y:S02]  /*1bd0*/  USEL UR10, UR4, URZ, UP0 ;  /* 0x0000003f040a7287 */ /* 0x000fe40008000000 */
[----:B------:R-:W-:-:S06]  /*1be0*/  ULOP3.LUT UR5, UR39, UR5, URZ, 0x3c, !UPT ;  /* 0x0000000527057292 */ /* 0x000fcc000f8e3c3f */
[----:B------:R-:W-:-:S07]  /*1bf0*/  IMAD.U32 R6, RZ, RZ, UR5 ;  /* 0x00000005ff067e24 */ /* 0x000fce000f8e00ff */
.L_x_32:
[----:B------:R-:W-:Y:S05]  /*1c00*/  @!P0 BRA `(.L_x_26) ;  /* 0x0000000000048947 */ /* 0x000fea0003800000 */
[----:B------:R-:W-:Y:S01]  /*1c10*/  BPT.TRAP 0x1 ;  /* 0x000000040000795c */ /* 0x000fe20000300000 */
.L_x_26:
[----:B------:R-:W-:Y:S01]  /*1c20*/  ULEA UR4, UR10, UR41, 0x3 ;  /* 0x000000290a047291 */ /* 0x000fe2000f8e183f */
[----:B------:R-:W-:-:S08]  /*1c30*/  SHF.L.U32 R4, R6, 0x1f, RZ ;  /* 0x0000001f06047819 */ /* 0x000fd000000006ff */
[----:B------:R1:W2:Y:S01]  /*1c40*/  SYNCS.PHASECHK.TRANS64.TRYWAIT P1, [UR4], R4 ;  /* 0x00000004ff0075a7 */ /* 0x0002a20008020144 */
[----:B------:R-:W-:Y:S05]  /*1c50*/  @!P0 BRA `(.L_x_27) ;  /* 0x0000000000048947 */ /* 0x000fea0003800000 */
[----:B------:R-:W-:Y:S01]  /*1c60*/  BPT.TRAP 0x1 ;  /* 0x000000040000795c */ /* 0x000fe20000300000 */
.L_x_27:
[----:B--2---:R-:W-:Y:S05]  /*1c70*/  @P1 BRA `(.L_x_28) ;  /* 0x0000000000081947 */ /* 0x004fea0003800000 */
[----:B------:R-:W2:Y:S02]  /*1c80*/  SYNCS.PHASECHK.TRANS64.TRYWAIT P1, [UR4], R4 ;  /* 0x00000004ff0075a7 */ /* 0x000ea40008020144 */
[----:B--2---:R-:W-:Y:S05]  /*1c90*/  @!P1 BRA `(.L_x_29) ;  /* 0x0000008000609947 */ /* 0x004fea0003800000 */
.L_x_28:
[----:B------:R-:W-:Y:S01]  /*1ca0*/  ULEA UR11, UR10, UR8, 0x9 ;  /* 0x000000080a0b7291 */ /* 0x000fe2000f8e483f */
[----:B------:R-:W-:Y:S01]  /*1cb0*/  WARPGROUP.ARRIVE ;  /* 0x00000000000079c5 */ /* 0x000fe20000000000 */
[----:B------:R-:W-:Y:S01]  /*1cc0*/  ULEA UR12, UR10, UR9, 0xb ;  /* 0x000000090a0c7291 */ /* 0x000fe2000f8e583f */
[----:B------:R-:W-:Y:S01]  /*1cd0*/  UMOV UR5, 0x40000040 ;  /* 0x4000004000057882 */ /* 0x000fe20000000000 */
[----:B------:R-:W-:-:S03]  /*1ce0*/  UMOV UR7, 0x40000040 ;  /* 0x4000004000077882 */ /* 0x000fc60000000000 */
[----:B------:R-:W-:Y:S02]  /*1cf0*/  UMOV UR4, UR11 ;  /* 0x0000000b00047c82 */ /* 0x000fe40008000000 */
[----:B------:R-:W-:Y:S02]  /*1d00*/  UMOV UR6, UR12 ;  /* 0x0000000c00067c82 */ /* 0x000fe40008000000 */
[----:B------:R-:W-:Y:S01]  /*1d10*/  IGMMA.64x256x32.S8.S8 R24, gdesc[UR4], R24, gsb0 ;  /* 0x06600000041879f1 */ /* 0x000fe20008041018 */
        /* <DEDUP_REMOVED lines=23> */
[----:B------:R-:W-:Y:S01]  /*1e90*/  BPT.TRAP 0x1 ;  /* 0x000000040000795c */ /* 0x000fe20000300000 */
.L_x_30:
[----:B------:R-:W-:-:S13]  /*1ea0*/  ISETP.NE.AND P1, PT, R154, RZ, PT ;  /* 0x000000ff9a00720c */ /* 0x000fda0003f25270 */
[----:B-12---:R-:W-:-:S05]  /*1eb0*/  @P1 LEA R4, R3, UR41, 0x3 ;  /* 0x0000002903041c11 */ /* 0x006fca000f8e18ff */
[----:B------:R-:W-:-:S05]  /*1ec0*/  @P1 VIADD R4, R4, 0x28 ;  /* 0x0000002804041836 */ /* 0x000fca0000000000 */
[----:B------:R-:W-:-:S04]  /*1ed0*/  @P1 PRMT R4, R155, 0x654, R4 ;  /* 0x000006549b041816 */ /* 0x000fc80000000004 */
[----:B------:R1:W-:Y:S01]  /*1ee0*/  @P1 SYNCS.ARRIVE.TRANS64.RED.A1T0 RZ, [R4+URZ], RZ ;  /* 0x000000ff04ff19a7 */ /* 0x0003e2000810043f */
[----:B------:R-:W-:-:S13]  /*1ef0*/  ISETP.GT.U32.AND P1, PT, R16, 0x1, PT ;  /* 0x000000011000780c */ /* 0x000fda0003f24070 */
[----:B-1----:R-:W-:Y:S05]  /*1f00*/  @P1 BRA `(.L_x_31) ;  /* 0x0000000000041947 */ /* 0x002fea0003800000 */
[----:B------:R-:W-:Y:S01]  /*1f10*/  BPT.TRAP 0x1 ;  /* 0x000000040000795c */ /* 0x000fe20000300000 */
.L_x_31:
[----:B------:R-:W-:Y:S01]  /*1f20*/  UIADD3 UR10, UR10, 0x1, URZ ;  /* 0x000000010a0a7890 */ /* 0x000fe2000fffe03f */
[C---:B------:R-:W-:Y:S01]  /*1f30*/  ISETP.GT.AND P2, PT, R0.reuse, 0x1, PT ;  /* 0x000000010000780c */ /* 0x040fe20003f44270 */
[----:B------:R-:W-:Y:S02]  /*1f40*/  VIADD R3, R3, 0x1 ;  /* 0x0000000103037836 */ /* 0x000fe40000000000 */
[----:B------:R-:W-:Y:S01]  /*1f50*/  UISETP.NE.AND UP0, UPT, UR10, 0x5, UPT ;  /* 0x000000050a00788c */ /* 0x000fe2000bf05270 */
[----:B------:R-:W-:Y:S02]  /*1f60*/  VIADD R0, R0, 0xffffffff ;  /* 0xffffffff00007836 */ /* 0x000fe40000000000 */
[C---:B------:R-:W-:Y:S01]  /*1f70*/  ISETP.NE.AND P1, PT, R3.reuse, 0x5, PT ;  /* 0x000000050300780c */ /* 0x040fe20003f25270 */
[----:B------:R-:W-:Y:S02]  /*1f80*/  USEL UR4, URZ, 0x1, UP0 ;  /* 0x000000013f047887 */ /* 0x000fe40008000000 */
[----:B------:R-:W-:Y:S01]  /*1f90*/  USEL UR10, UR10, URZ, UP0 ;  /* 0x0000003f0a0a7287 */ /* 0x000fe20008000000 */
[----:B------:R-:W-:-:S03]  /*1fa0*/  SEL R3, R3, RZ, P1 ;  /* 0x000000ff03037207 */ /* 0x000fc60000800000 */
[----:B------:R-:W-:Y:S01]  /*1fb0*/  LOP3.LUT R6, R6, UR4, RZ, 0x3c, !PT ;  /* 0x0000000406067c12 */ /* 0x000fe2000f8e3cff */
[----:B------:R-:W-:Y:S07]  /*1fc0*/  @P2 BRA `(.L_x_32) ;  /* 0xfffffffc000c2947 */ /* 0x000fee000383ffff */
.L_x_25:
[----:B-12---:R-:W1:Y:S01]  /*1fd0*/  LDC R0, c[0x0][0x28c] ;  /* 0x0000a300ff007b82 */ /* 0x006e620000000800 */
[----:B------:R2:W-:Y:S01]  /*1fe0*/  SYNCS.ARRIVE.TRANS64.A1T0 RZ, [R160+UR45], RZ ;  /* 0x000000ffa0ff79a7 */ /* 0x0005e2000810002d */
[----:B-1----:R-:W-:-:S13]  /*1ff0*/  ISETP.GE.AND P1, PT, R0, 0x1, PT ;  /* 0x000000010000780c */ /* 0x002fda0003f26270 */
[----:B--2---:R-:W-:Y:S05]  /*2000*/  @!P1 BRA `(.L_x_33) ;  /* 0x0000000000449947 */ /* 0x004fea0003800000 */
[----:B------:R-:W-:Y:S05]  /*2010*/  @!P0 BRA `(.L_x_34) ;  /* 0x0000000000048947 */ /* 0x000fea0003800000 */
[----:B------:R-:W-:Y:S01]  /*2020*/  BPT.TRAP 0x1 ;  /* 0x000000040000795c */ /* 0x000fe20000300000 */
.L_x_34:
[----:B------:R-:W-:-:S13]  /*2030*/  ISETP.NE.AND P0, PT, R154, RZ, PT ;  /* 0x000000ff9a00720c */ /* 0x000fda0003f05270 */
[----:B------:R-:W-:-:S05]  /*2040*/  VOTEU.ANY UP0, P0 ;  /* 0x00000000003f7886 */ /* 0x000fca0000000100 */
[----:B------:R-:W-:-:S06]  /*2050*/  @UP0 UIADD3 UR4, UR43, UR38, URZ ;  /* 0x000000262b040290 */ /* 0x000fcc000fffe03f */
[----:B------:R-:W-:Y:S02]  /*2060*/  IMAD.U32 R4, RZ, RZ, UR4 ;  /* 0x00000004ff047e24 */ /* 0x000fe4000f8e00ff */
[----:B------:R-:W-:Y:S02]  /*2070*/  IMAD.U32 R3, RZ, RZ, UR4 ;  /* 0x00000004ff037e24 */ /* 0x000fe4000f8e00ff */
[----:B------:R-:W-:-:S05]  /*2080*/  @P0 IMAD.WIDE.U32 R4, R4, -0x33333333, RZ ;  /* 0xcccccccd04040825 */ /* 0x000fca00078e00ff */
[----:B------:R-:W-:-:S05]  /*2090*/  @P0 SHF.R.U32.HI R0, RZ, 0x2, R5 ;  /* 0x00000002ff000819 */ /* 0x000fca0000011605 */
[----:B------:R-:W-:-:S05]  /*20a0*/  @P0 IMAD R0, R0, -0x5, R3 ;  /* 0xfffffffb00000824 */ /* 0x000fca00078e0203 */
[----:B------:R-:W-:-:S05]  /*20b0*/  @P0 LEA R0, R0, UR41, 0x3 ;  /* 0x0000002900000c11 */ /* 0x000fca000f8e18ff */
[----:B------:R-:W-:-:S05]  /*20c0*/  @P0 VIADD R0, R0, 0x28 ;  /* 0x0000002800000836 */ /* 0x000fca0000000000 */
[----:B------:R-:W-:-:S04]  /*20d0*/  @P0 PRMT R0, R155, 0x654, R0 ;  /* 0x000006549b000816 */ /* 0x000fc80000000000 */
[----:B------:R1:W-:Y:S01]  /*20e0*/  @P0 SYNCS.ARRIVE.TRANS64.RED.A1T0 RZ, [R0+URZ], RZ ;  /* 0x000000ff00ff09a7 */ /* 0x0003e2000810043f */
[----:B------:R-:W-:-:S13]  /*20f0*/  ISETP.GT.U32.AND P0, PT, R16, 0x1, PT ;  /* 0x000000011000780c */ /* 0x000fda0003f04070 */
[----:B-1----:R-:W-:Y:S05]  /*2100*/  @P0 BRA `(.L_x_33) ;  /* 0x0000000000040947 */ /* 0x002fea0003800000 */
[----:B------:R-:W-:Y:S01]  /*2110*/  BPT.TRAP 0x1 ;  /* 0x000000040000795c */ /* 0x000fe20000300000 */
.L_x_33:
[----:B------:R-:W-:Y:S01]  /*2120*/  SHF.L.U32 R0, R165, 0x1f, RZ ;  /* 0x0000001fa5007819 */ /* 0x000fe200000006ff */
[----:B------:R-:W-:Y:S01]  /*2130*/  UIADD3 UR38, UR44, UR38, URZ ;  /* 0x000000262c267290 */ /* 0x000fe2000fffe03f */
[----:B------:R-:W1:Y:S01]  /*2140*/  LDC R7, c[0x0][0x288] ;  /* 0x0000a200ff077b82 */ /* 0x000e620000000800 */
[----:B------:R-:W-:Y:S01]  /*2150*/  UISETP.GE.U32.AND UP1, UPT, UR44, 0x5, UPT ;  /* 0x000000052c00788c */ /* 0x000fe2000bf26070 */
[----:B------:R-:W-:Y:S01]  /*2160*/  IMAD.SHL.U32 R10, R158, 0x2, RZ ;  /* 0x000000029e0a7824 */ /* 0x000fe200078e00ff */
[----:B------:R-:W-:Y:S02]  /*2170*/  UISETP.GT.U32.AND UP0, UPT, UR38, 0x4, UPT ;  /* 0x000000042600788c */ /* 0x000fe4000bf04070 */
[----:B------:R-:W-:Y:S02]  /*2180*/  UIMAD.WIDE.U32 UR4, UR38, -0x33333333, URZ ;  /* 0xcccccccd260478a5 */ /* 0x000fe4000f8e003f */
[----:B------:R-:W-:Y:S01]  /*2190*/  UISETP.LT.U32.AND UP0, UPT, UR44, 0x5, UP0 ;  /* 0x000000052c00788c */ /* 0x000fe20008701070 */
[----:B------:R-:W2:Y:S01]  /*21a0*/  SYNCS.PHASECHK.TRANS64.TRYWAIT P0, [R159+UR42+0x10], R0 ;  /* 0x000010009f0075a7 */ /* 0x000ea2000800016a */
[----:B------:R-:W-:Y:S01]  /*21b0*/  USHF.R.U32.HI UR4, URZ, 0x2, UR5 ;  /* 0x000000023f047899 */ /* 0x000fe20008011605 */
[----:B------:R-:W-:Y:S01]  /*21c0*/  SHF.R.S32.HI R11, RZ, 0x1f, R10 ;  /* 0x0000001fff0b7819 */ /* 0x000fe2000001140a */
[----:B------:R-:W-:-:S02]  /*21d0*/  USEL UR6, URZ, 0x1, !UP0 ;  /* 0x000000013f067887 */ /* 0x000fc4000c000000 */
[----:B------:R-:W-:Y:S02]  /*21e0*/  UIMAD UR38, UR4, -0x5, UR38 ;  /* 0xfffffffb042678a4 */ /* 0x000fe4000f8e0226 */
[----:B------:R-:W-:-:S04]  /*21f0*/  ULOP3.LUT UR39, UR39, UR6, URZ, 0x3c, !UPT ;  /* 0x0000000627277292 */ /* 0x000fc8000f8e3c3f */
[----:B------:R-:W-:Y:S01]  /*2200*/  @UP1 ULOP3.LUT UR39, UR39, 0x1, UR4, 0x78, !UPT ;  /* 0x0000000127271892 */ /* 0x000fe2000f8e7804 */
[----:B-12---:R-:W-:Y:S11]  /*2210*/  @!P0 BRA `(.L_x_35) ;  /* 0x0000007c00188947 */ /* 0x006ff60003800000 */
.L_x_322:
[----:B-1----:R-:W-:Y:S01]  /*2220*/  IMAD.SHL.U32 R0, R19, 0x40, RZ ;  /* 0x0000004013007824 */ /* 0x002fe200078e00ff */
[----:B------:R-:W-:Y:S01]  /*2230*/  ULDC UR6, c[0x0][0x284] ;  /* 0x0000a10000067ab9 */ /* 0x000fe20000000800 */
[----:B------:R-:W-:Y:S01]  /*2240*/  IMAD.SHL.U32 R14, R22, 0x100, RZ ;  /* 0x00000100160e7824 */ /* 0x000fe200078e00ff */
[----:B------:R-:W-:Y:S01]  /*2250*/  SHF.R.S32.HI R20, RZ, 0x1f, R2 ;  /* 0x0000001fff147819 */ /* 0x000fe20000011402 */
[----:B------:R-:W-:Y:S01]  /*2260*/  ULDC.64 UR4, c[0x0][0x5d0] ;  /* 0x0001740000047ab9 */ /* 0x000fe20000000a00 */
[----:B------:R-:W-:Y:S01]  /*2270*/  ISETP.GE.AND P0, PT, R0, UR6, PT ;  /* 0x0000000600007c0c */ /* 0x000fe2000bf06270 */
[----:B------:R-:W-:Y:S01]  /*2280*/  IMAD.WIDE.U32 R4, R2, UR4, R10 ;  /* 0x0000000402047c25 */ /* 0x000fe2000f8e000a */
[----:B------:R-:W-:Y:S02]  /*2290*/  SHF.R.S32.HI R15, RZ, 0x1f, R14 ;  /* 0x0000001fff0f7819 */ /* 0x000fe4000001140e */
[----:B------:R-:W-:Y:S01]  /*22a0*/  ISETP.GE.OR P0, PT, R14, R7, P0 ;  /* 0x000000070e00720c */ /* 0x000fe20000706670 */
[----:B------:R-:W-:Y:S01]  /*22b0*/  IMAD R3, R20, UR4, RZ ;  /* 0x0000000414037c24 */ /* 0x000fe2000f8e02ff */
[----:B------:R-:W-:-:S03]  /*22c0*/  IADD3 R4, P1, R14, R4, RZ ;  /* 0x000000040e047210 */ /* 0x000fc60007f3e0ff */
[----:B------:R-:W-:-:S05]  /*22d0*/  IMAD R3, R2, UR5, R3 ;  /* 0x0000000502037c24 */ /* 0x000fca000f8e0203 */
[----:B------:R-:W-:-:S03]  /*22e0*/  IADD3.X R5, R15, R5, R3, P1, !PT ;  /* 0x000000050f057210 */ /* 0x000fc60000ffe403 */
[----:B------:R-:W-:Y:S05]  /*22f0*/  @P0 BRA `(.L_x_36) ;  /* 0x0000006000b00947 */ /* 0x000fea0003800000 */
[----:B0-----:R-:W0:Y:S01]  /*2300*/  LDC.64 R12, c[0x0][0x5c8] ;  /* 0x00017200ff0c7b82 */ /* 0x001e220000000a00 */
[----:B------:R-:W-:Y:S01]  /*2310*/  IMAD.WIDE R8, R19, 0x40, R156 ;  /* 0x0000004013087825 */ /* 0x000fe200078e029c */
[----:B------:R-:W-:Y:S01]  /*2320*/  ULDC.64 UR4, c[0x0][0x5c0] ;  /* 0x0001700000047ab9 */ /* 0x000fe20000000a00 */
[----:B------:R-:W-:Y:S02]  /*2330*/  BSSY B0, `(.L_x_36) ;  /* 0x0000628000007945 */ /* 0x000fe40003800000 */
[----:B------:R-:W-:Y:S02]  /*2340*/  IMAD.IADD R22, R163, 0x1, -R0 ;  /* 0x00000001a3167824 */ /* 0x000fe400078e0a00 */
[-C--:B0-----:R-:W-:Y:S02]  /*2350*/  IMAD R3, R9, R12.reuse, RZ ;  /* 0x0000000c09037224 */ /* 0x081fe400078e02ff */
[----:B------:R-:W-:-:S04]  /*2360*/  IMAD.WIDE.U32 R4, R8, R12, R4 ;  /* 0x0000000c08047225 */ /* 0x000fc800078e0004 */
[----:B------:R-:W-:Y:S01]  /*2370*/  IMAD R3, R8, R13, R3 ;  /* 0x0000000d08037224 */ /* 0x000fe200078e0203 */
[----:B------:R-:W-:-:S03]  /*2380*/  IADD3 R4, P0, R4, UR4, RZ ;  /* 0x0000000404047c10 */ /* 0x000fc6000ff1e0ff */
[----:B------:R-:W-:Y:S01]  /*2390*/  IMAD.IADD R3, R5, 0x1, R3 ;  /* 0x0000000105037824 */ /* 0x000fe200078e0203 */
[----:B------:R-:W-:-:S04]  /*23a0*/  LEA R6, P1, R12, R4, 0x3 ;  /* 0x000000040c067211 */ /* 0x000fc800078218ff */
[----:B------:R-:W-:Y:S01]  /*23b0*/  IADD3.X R5, R3, UR5, RZ, P0, !PT ;  /* 0x0000000503057c10 */ /* 0x000fe200087fe4ff */
[----:B------:R-:W-:Y:S01]  /*23c0*/  IMAD R3, R158, -0x2, R7 ;  /* 0xfffffffe9e037824 */ /* 0x000fe200078e0207 */
[----:B-----5:R-:W-:Y:S02]  /*23d0*/  ISETP.NE.AND P0, PT, R152, RZ, PT ;  /* 0x000000ff9800720c */ /* 0x020fe40003f05270 */
[----:B------:R-:W-:Y:S01]  /*23e0*/  LEA.HI.X R7, R12, R5, R13, 0x3, P1 ;  /* 0x000000050c077211 */ /* 0x000fe200008f1c0d */
[----:B------:R-:W-:-:S10]  /*23f0*/  IMAD.IADD R0, R3, 0x1, -R14 ;  /* 0x0000000103007824 */ /* 0x000fd400078e0a0e */
[----:B------:R-:W-:Y:S05]  /*2400*/  @!P0 BRA `(.L_x_37) ;  /* 0x0000004800608947 */ /* 0x000fea0003800000 */
[----:B------:R-:W0:Y:S01]  /*2410*/  LDC.64 R166, c[0x0][0x5b0] ;  /* 0x00016c00ffa67b82 */ /* 0x000e220000000a00 */
[----:B------:R-:W-:Y:S01]  /*2420*/  ULDC.64 UR4, c[0x0][0x5b8] ;  /* 0x00016e0000047ab9 */ /* 0x000fe20000000a00 */
[----:B------:R-:W-:Y:S01]  /*2430*/  ISETP.GE.AND P1, PT, R22, 0x1, PT ;  /* 0x000000011600780c */ /* 0x000fe20003f26270 */
[----:B------:R-:W-:Y:S01]  /*2440*/  IMAD.WIDE.U32 R10, R2, UR4, R10 ;  /* 0x00000004020a7c25 */ /* 0x000fe2000f8e000a */
[----:B------:R-:W-:Y:S02]  /*2450*/  BSSY B1, `(.L_x_38) ;  /* 0x000000e000017945 */ /* 0x000fe40003800000 */
[----:B------:R-:W-:Y:S01]  /*2460*/  ISETP.LT.OR P5, PT, R0, 0x1, !P1 ;  /* 0x000000010000780c */ /* 0x000fe20004fa1670 */
[----:B------:R-:W-:Y:S01]  /*2470*/  IMAD R3, R20, UR4, RZ ;  /* 0x0000000414037c24 */ /* 0x000fe2000f8e02ff */
[----:B------:R-:W1:Y:S01]  /*2480*/  LDC.64 R12, c[0x0][0x5a8] ;  /* 0x00016a00ff0c7b82 */ /* 0x000e620000000a00 */
[----:B------:R-:W-:Y:S02]  /*2490*/  IADD3 R14, P0, R14, R10, RZ ;  /* 0x0000000a0e0e7210 */ /* 0x000fe40007f1e0ff */
[----:B------:R-:W-:-:S05]  /*24a0*/  IMAD R3, R2, UR5, R3 ;  /* 0x0000000502037c24 */ /* 0x000fca000f8e0203 */
[----:B------:R-:W-:Y:S01]  /*24b0*/  IADD3.X R15, R15, R11, R3, P0, !PT ;  /* 0x0000000b0f0f7210 */ /* 0x000fe200007fe403 */
[-C--:B0-----:R-:W-:Y:S02]  /*24c0*/  IMAD R10, R9, R166.reuse, RZ ;  /* 0x000000a6090a7224 */ /* 0x081fe400078e02ff */
[----:B------:R-:W-:-:S04]  /*24d0*/  IMAD.WIDE.U32 R2, R8, R166, R14 ;  /* 0x000000a608027225 */ /* 0x000fc800078e000e */
[----:B------:R-:W-:Y:S01]  /*24e0*/  IMAD R21, R8, R167, R10 ;  /* 0x000000a708157224 */ /* 0x000fe200078e020a */
[----:B-1----:R-:W-:-:S04]  /*24f0*/  IADD3 R2, P0, R2, R12, RZ ;  /* 0x0000000c02027210 */ /* 0x002fc80007f1e0ff */
[----:B------:R-:W-:Y:S01]  /*2500*/  IADD3.X R3, R13, R3, R21, P0, !PT ;  /* 0x000000030d037210 */ /* 0x000fe200007fe415 */
[----:B------:R-:W-:Y:S08]  /*2510*/  @P5 BRA `(.L_x_39) ;  /* 0x0000000000045947 */ /* 0x000ff00003800000 */
[----:B------:R0:W5:Y:S02]  /*2520*/  LDG.E.U8 R164, desc[UR36][R2.64] ;  /* 0x0000002402a47981 */ /* 0x000164000c1e1100 */
.L_x_39:
[----:B------:R-:W-:Y:S05]  /*2530*/  BSYNC B1 ;  /* 0x0000000000017941 */ /* 0x000fea0003800000 */
.L_x_38:
[----:B-----5:R-:W-:Y:S01]  /*2540*/  LOP3.LUT R9, R164, 0xffff, RZ, 0xc0, !PT ;  /* 0x0000ffffa4097812 */ /* 0x020fe200078ec0ff */
[C---:B------:R-:W-:Y:S01]  /*2550*/  IMAD.SHL.U32 R10, R166.reuse, 0x8, RZ ;  /* 0x00000008a60a7824 */ /* 0x040fe200078e00ff */
[----:B------:R-:W-:Y:S01]  /*2560*/  SHF.L.U64.HI R11, R166, 0x3, R167 ;  /* 0x00000003a60b7819 */ /* 0x000fe200000102a7 */
[----:B------:R-:W-:Y:S01]  /*2570*/  BSSY B1, `(.L_x_40) ;  /* 0x000000e000017945 */ /* 0x000fe20003800000 */
[----:B------:R-:W-:Y:S02]  /*2580*/  PRMT R19, R9, 0x8880, RZ ;  /* 0x0000888009137816 */ /* 0x000fe400000000ff */
[----:B------:R-:W-:Y:S01]  /*2590*/  ISETP.LT.OR P2, PT, R0, 0x2, !P1 ;  /* 0x000000020000780c */ /* 0x000fe20004f41670 */
[----:B------:R-:W-:Y:S01]  /*25a0*/  IMAD.WIDE.U32 R8, R8, R166, R10 ;  /* 0x000000a608087225 */ /* 0x000fe200078e000a */
[----:B------:R-:W-:-:S03]  /*25b0*/  ISETP.GE.AND P0, PT, R22, 0x9, PT ;  /* 0x000000091600780c */ /* 0x000fc60003f06270 */
[----:B------:R-:W-:Y:S01]  /*25c0*/  IMAD R10, R19, R152, RZ ;  /* 0x00000098130a7224 */ /* 0x000fe200078e02ff */
[----:B------:R-:W-:Y:S01]  /*25d0*/  IADD3 R8, P3, P4, R14, R12, R8 ;  /* 0x0000000c0e087210 */ /* 0x000fe20007c7e008 */
[----:B------:R-:W-:Y:S02]  /*25e0*/  IMAD.IADD R12, R21, 0x1, R9 ;  /* 0x00000001150c7824 */ /* 0x000fe400078e0209 */
[----:B------:R-:W-:-:S05]  /*25f0*/  @!P5 IMAD R11, R24, R153, R10 ;  /* 0x00000099180bd224 */ /* 0x000fca00078e020a */
[----:B------:R1:W-:Y:S01]  /*2600*/  @!P5 STG.E.U8 desc[UR36][R4.64], R11 ;  /* 0x0000000b0400d986 */ /* 0x0003e2000c101124 */
[----:B------:R-:W-:Y:S05]  /*2610*/  @P2 BRA `(.L_x_41) ;  /* 0x00000000000c2947 */ /* 0x000fea0003800000 */
[----:B------:R-:W1:Y:S02]  /*2620*/  LDG.E.U8 R164, desc[UR36][R2.64+0x1] ;  /* 0x0000012402a47981 */ /* 0x000e64000c1e1100 */
[----:B-1----:R-:W-:-:S05]  /*2630*/  PRMT R11, R164, 0x8880, RZ ;  /* 0x00008880a40b7816 */ /* 0x002fca00000000ff */
[----:B------:R-:W-:-:S07]  /*2640*/  IMAD R10, R11, R152, RZ ;  /* 0x000000980b0a7224 */ /* 0x000fce00078e02ff */
.L_x_41:
[----:B------:R-:W-:Y:S05]  /*2650*/  BSYNC B1 ;  /* 0x0000000000017941 */ /* 0x000fea0003800000 */
.L_x_40:
[C---:B------:R-:W-:Y:S01]  /*2660*/  ISETP.LT.OR P5, PT, R0.reuse, 0x1, !P0 ;  /* 0x000000010000780c */ /* 0x040fe200047a1670 */
[----:B------:R-:W-:Y:S01]  /*2670*/  @!P2 IMAD R25, R25, R153, R10 ;  /* 0x000000991919a224 */ /* 0x000fe200078e020a */
[----:B------:R-:W-:Y:S01]  /*2680*/  BSSY B1, `(.L_x_42) ;  /* 0x000000a000017945 */ /* 0x000fe20003800000 */
[----:B------:R-:W-:Y:S02]  /*2690*/  IADD3.X R9, R15, R13, R12, P3, P4 ;  /* 0x0000000d0f097210 */ /* 0x000fe40001fe840c */
[C---:B------:R-:W-:Y:S01]  /*26a0*/  ISETP.LT.OR P3, PT, R0.reuse, 0x2, !P0 ;  /* 0x000000020000780c */ /* 0x040fe20004761670 */
[----:B------:R2:W-:Y:S01]  /*26b0*/  @!P2 STG.E.U8 desc[UR36][R4.64+0x1], R25 ;  /* 0x000001190400a986 */ /* 0x0005e2000c101124 */
[C---:B------:R-:W-:Y:S02]  /*26c0*/  ISETP.LT.OR P4, PT, R0.reuse, 0x9, !P1 ;  /* 0x000000090000780c */ /* 0x040fe40004f81670 */
[----:B------:R-:W-:-:S04]  /*26d0*/  ISETP.LT.OR P2, PT, R0, 0xa, !P1 ;  /* 0x0000000a0000780c */ /* 0x000fc80004f41670 */
[----:B------:R-:W-:Y:S09]  /*26e0*/  @P5 BRA `(.L_x_43) ;  /* 0x00000000000c5947 */ /* 0x000ff20003800000 */
[----:B------:R-:W1:Y:S02]  /*26f0*/  LDG.E.U8 R164, desc[UR36][R8.64] ;  /* 0x0000002408a47981 */ /* 0x000e64000c1e1100 */
[----:B-1----:R-:W-:-:S05]  /*2700*/  PRMT R11, R164, 0x8880, RZ ;  /* 0x00008880a40b7816 */ /* 0x002fca00000000ff */
[----:B------:R-:W-:-:S07]  /*2710*/  IMAD R10, R11, R152, RZ ;  /* 0x000000980b0a7224 */ /* 0x000fce00078e02ff */
.L_x_43:
[----:B------:R-:W-:Y:S05]  /*2720*/  BSYNC B1 ;  /* 0x0000000000017941 */ /* 0x000fea0003800000 */
.L_x_42:
[----:B-1----:R-:W-:Y:S01]  /*2730*/  @!P5 IMAD R11, R26, R153, R10 ;  /* 0x000000991a0bd224 */ /* 0x002fe200078e020a */
[----:B------:R-:W-:Y:S04]  /*2740*/  BSSY B1, `(.L_x_44) ;  /* 0x0000006000017945 */ /* 0x000fe80003800000 */
[----:B------:R1:W-:Y:S01]  /*2750*/  @!P5 STG.E.U8 desc[UR36][R6.64], R11 ;  /* 0x0000000b0600d986 */ /* 0x0003e2000c101124 */
[----:B------:R-:W-:Y:S05]  /*2760*/  @P3 BRA `(.L_x_45) ;  /* 0x00000000000c3947 */ /* 0x000fea0003800000 */
[----:B------:R-:W1:Y:S02]  /*2770*/  LDG.E.U8 R164, desc[UR36][R8.64+0x1] ;  /* 0x0000012408a47981 */ /* 0x000e64000c1e1100 */
[----:B-1----:R-:W-:-:S05]  /*2780*/  PRMT R11, R164, 0x8880, RZ ;  /* 0x00008880a40b7816 */ /* 0x002fca00000000ff */
[----:B------:R-:W-:-:S07]  /*2790*/  IMAD R10, R11, R152, RZ ;  /* 0x000000980b0a7224 */ /* 0x000fce00078e02ff */
.L_x_45:
[----:B------:R-:W-:Y:S05]  /*27a0*/  BSYNC B1 ;  /* 0x0000000000017941 */ /* 0x000fea0003800000 */
.L_x_44:
[----:B------:R-:W-:Y:S01]  /*27b0*/  @!P3 IMAD R27, R27, R153, R10 ;  /* 0x000000991b1bb224 */ /* 0x000fe200078e020a */
[----:B------:R-:W-:Y:S04]  /*27c0*/  BSSY B1, `(.L_x_46) ;  /* 0x0000006000017945 */ /* 0x000fe80003800000 */
[----:B------:R3:W-:Y:S01]  /*27d0*/  @!P3 STG.E.U8 desc[UR36][R6.64+0x1], R27 ;  /* 0x0000011b0600b986 */ /* 0x0007e2000c101124 */
[----:B------:R-:W-:Y:S05]  /*27e0*/  @P4 BRA `(.L_x_47) ;  /* 0x00000000000c4947 */ /* 0x000fea0003800000 */
[----:B------:R-:W1:Y:S02]  /*27f0*/  LDG.E.U8 R164, desc[UR36][R2.64+0x8] ;  /* 0x0000082402a47981 */ /* 0x000e64000c1e1100 */
[----:B-1----:R-:W-:-:S05]  /*2800*/  PRMT R11, R164, 0x8880, RZ ;  /* 0x00008880a40b7816 */ /* 0x002fca00000000ff */
[----:B------:R-:W-:-:S07]  /*2810*/  IMAD R10, R11, R152, RZ ;  /* 0x000000980b0a7224 */ /* 0x000fce00078e02ff */
.L_x_47:
[----:B------:R-:W-:Y:S05]  /*2820*/  BSYNC B1 ;  /* 0x0000000000017941 */ /* 0x000fea0003800000 */
.L_x_46:
[----:B-1----:R-:W-:Y:S01]  /*2830*/  @!P4 IMAD R11, R28, R153, R10 ;  /* 0x000000991c0bc224 */ /* 0x002fe200078e020a */
[----:B------:R-:W-:Y:S04]  /*2840*/  BSSY B1, `(.L_x_48) ;  /* 0x0000006000017945 */ /* 0x000fe80003800000 */
[----:B------:R1:W-:Y:S01]  /*2850*/  @!P4 STG.E.U8 desc[UR36][R4.64+0x8], R11 ;  /* 0x0000080b0400c986 */ /* 0x0003e2000c101124 */
[----:B------:R-:W-:Y:S05]  /*2860*/  @P2 BRA `(.L_x_49) ;  /* 0x00000000000c2947 */ /* 0x000fea0003800000 */
[----:B------:R-:W1:Y:S02]  /*2870*/  LDG.E.U8 R164, desc[UR36][R2.64+0x9] ;  /* 0x0000092402a47981 */ /* 0x000e64000c1e1100 */
[----:B-1----:R-:W-:-:S05]  /*2880*/  PRMT R11, R164, 0x8880, RZ ;  /* 0x00008880a40b7816 */ /* 0x002fca00000000ff */
[----:B------:R-:W-:-:S07]  /*2890*/  IMAD R10, R11, R152, RZ ;  /* 0x000000980b0a7224 */ /* 0x000fce00078e02ff */
.L_x_49:
[----:B------:R-:W-:Y:S05]  /*28a0*/  BSYNC B1 ;  /* 0x0000000000017941 */ /* 0x000fea0003800000 */
.L_x_48:
[C---:B------:R-:W-:Y:S01]  /*28b0*/  ISETP.LT.OR P4, PT, R0.reuse, 0x9, !P0 ;  /* 0x000000090000780c */ /* 0x040fe20004781670 */
[----:B------:R-:W-:Y:S01]  /*28c0*/  @!P2 IMAD R29, R29, R153, R10 ;  /* 0x000000991d1da224 */ /* 0x000fe200078e020a */
[----:B------:R-:W-:Y:S01]  /*28d0*/  BSSY B1, `(.L_x_50) ;  /* 0x0000009000017945 */ /* 0x000fe20003800000 */
[C---:B------:R-:W-:Y:S02]  /*28e0*/  ISETP.LT.OR P3, PT, R0.reuse, 0xa, !P0 ;  /* 0x0000000a0000780c */ /* 0x040fe40004761670 */
[C---:B------:R-:W-:Y:S01]  /*28f0*/  ISETP.LT.OR P5, PT, R0.reuse, 0x11, !P1 ;  /* 0x000000110000780c */ /* 0x040fe20004fa1670 */
[----:B------:R4:W-:Y:S01]  /*2900*/  @!P2 STG.E.U8 desc[UR36][R4.64+0x9], R29 ;  /* 0x0000091d0400a986 */ /* 0x0009e2000c101124 */
[----:B------:R-:W-:-:S06]  /*2910*/  ISETP.LT.OR P2, PT, R0, 0x12, !P1 ;  /* 0x000000120000780c */ /* 0x000fcc0004f41670 */
[----:B------:R-:W-:Y:S07]  /*2920*/  @P4 BRA `(.L_x_51) ;  /* 0x00000000000c4947 */ /* 0x000fee0003800000 */
[----:B------:R-:W1:Y:S02]  /*2930*/  LDG.E.U8 R164, desc[UR36][R8.64+0x8] ;  /* 0x0000082408a47981 */ /* 0x000e64000c1e1100 */
[----:B-1----:R-:W-:-:S05]  /*2940*/  PRMT R11, R164, 0x8880, RZ ;  /* 0x00008880a40b7816 */ /* 0x002fca00000000ff */
[----:B------:R-:W-:-:S07]  /*2950*/  IMAD R10, R11, R152, RZ ;  /* 0x000000980b0a7224 */ /* 0x000fce00078e02ff */
.L_x_51:
[----:B------:R-:W-:Y:S05]  /*2960*/  BSYNC B1 ;  /* 0x0000000000017941 */ /* 0x000fea0003800000 */
.L_x_50:
[----:B-1----:R-:W-:Y:S01]  /*2970*/  @!P4 IMAD R11, R30, R153, R10 ;  /* 0x000000991e0bc224 */ /* 0x002fe200078e020a */
[----:B------:R-:W-:Y:S04]  /*2980*/  BSSY B1, `(.L_x_52) ;  /* 0x0000006000017945 */ /* 0x000fe80003800000 */
[----:B------:R1:W-:Y:S01]  /*2990*/  @!P4 STG.E.U8 desc[UR36][R6.64+0x8], R11 ;  /* 0x0000080b0600c986 */ /* 0x0003e2000c101124 */
[----:B------:R-:W-:Y:S05]  /*29a0*/  @P3 BRA `(.L_x_53) ;  /* 0x00000000000c3947 */ /* 0x000fea0003800000 */
[----:B------:R-:W1:Y:S02]  /*29b0*/  LDG.E.U8 R164, desc[UR36][R8.64+0x9] ;  /* 0x0000092408a47981 */ /* 0x000e64000c1e1100 */
[----:B-1----:R-:W-:-:S05]  /*29c0*/  PRMT R11, R164, 0x8880, RZ ;  /* 0x00008880a40b7816 */ /* 0x002fca00000000ff */
[----:B------:R-:W-:-:S07]  /*29d0*/  IMAD R10, R11, R152, RZ ;  /* 0x000000980b0a7224 */ /* 0x000fce00078e02ff */
.L_x_53:
[----:B------:R-:W-:Y:S05]  /*29e0*/  BSYNC B1 ;  /* 0x0000000000017941 */ /* 0x000fea0003800000 */
.L_x_52:
[----:B------:R-:W-:Y:S01]  /*29f0*/  @!P3 IMAD R31, R31, R153, R10 ;  /* 0x000000991f1fb224 */ /* 0x000fe200078e020a */
[----:B------:R-:W-:Y:S04]  /*2a00*/  BSSY B1, `(.L_x_54) ;  /* 0x0000006000017945 */ /* 0x000fe80003800000 */
[----:B------:R0:W-:Y:S01]  /*2a10*/  @!P3 STG.E.U8 desc[UR36][R6.64+0x9], R31 ;  /* 0x0000091f0600b986 */ /* 0x0001e2000c101124 */
[----:B------:R-:W-:Y:S05]  /*2a20*/  @P5 BRA `(.L_x_55) ;  /* 0x00000000000c5947 */ /* 0x000fea0003800000 */
[----:B------:R-:W1:Y:S02]  /*2a30*/  LDG.E.U8 R164, desc[UR36][R2.64+0x10] ;  /* 0x0000102402a47981 */ /* 0x000e64000c1e1100 */
[----:B-1----:R-:W-:-:S05]  /*2a40*/  PRMT R11, R164, 0x8880, RZ ;  /* 0x00008880a40b7816 */ /* 0x002fca00000000ff */
[----:B------:R-:W-:-:S07]  /*2a50*/  IMAD R10, R11, R152, RZ ;  /* 0x000000980b0a7224 */ /* 0x000fce00078e02ff */
.L_x_55:
[----:B------:R-:W-:Y:S05]  /*2a60*/  BSYNC B1 ;  /* 0x0000000000017941 */ /* 0x000fea0003800000 */
.L_x_54:
[----:B-1----:R-:W-:Y:S01]  /*2a70*/  @!P5 IMAD R11, R32, R153, R10 ;  /* 0x00000099200bd224 */ /* 0x002fe200078e020a */
[----:B------:R-:W-:Y:S04]  /*2a80*/  BSSY B1, `(.L_x_56) ;  /* 0x0000006000017945 */ /* 0x000fe80003800000 */
[----:B------:R1:W-:Y:S01]  /*2a90*/  @!P5 STG.E.U8 desc[UR36][R4.64+0x10], R11 ;  /* 0x0000100b0400d986 */ /* 0x0003e2000c101124 */
[----:B------:R-:W-:Y:S05]  /*2aa0*/  @P2 BRA `(.L_x_57) ;  /* 0x00000000000c2947 */ /* 0x000fea0003800000 */
[----:B------:R-:W1:Y:S02]  /*2ab0*/  LDG.E.U8 R164, desc[UR36][R2.64+0x11] ;  /* 0x0000112402a47981 */ /* 0x000e64000c1e1100 */
[----:B-1----:R-:W-:-:S05]  /*2ac0*/  PRMT R11, R164, 0x8880, RZ ;  /* 0x00008880a40b7816 */ /* 0x002fca00000000ff */
[----:B------:R-:W-:-:S07]  /*2ad0*/  IMAD R10, R11, R152, RZ ;  /* 0x000000980b0a7224 */ /* 0x000fce00078e02ff */
.L_x_57:
[----:B------:R-:W-:Y:S05]  /*2ae0*/  BSYNC B1 ;  /* 0x0000000000017941 */ /* 0x000fea0003800000 */
.L_x_56:
        /* <DEDUP_REMOVED lines=11> */
.L_x_59:
[----:B------:R-:W-:Y:S05]  /*2ba0*/  BSYNC B1 ;  /* 0x0000000000017941 */ /* 0x000fea0003800000 */
.L_x_58:
[----:B-1----:R-:W-:Y:S01]  /*2bb0*/  @!P4 IMAD R11, R34, R153, R10 ;  /* 0x00000099220bc224 */ /* 0x002fe200078e020a */
[----:B------:R-:W-:Y:S04]  /*2bc0*/  BSSY B1, `(.L_x_60) ;  /* 0x0000006000017945 */ /* 0x000fe80003800000 */
[----:B------:R1:W-:Y:S01]  /*2bd0*/  @!P4 STG.E.U8 desc[UR36][R6.64+0x10], R11 ;  /* 0x0000100b0600c986 */ /* 0x0003e2000c101124 */
[----:B------:R-:W-:Y:S05]  /*2be0*/  @P3 BRA `(.L_x_61) ;  /* 0x00000000000c3947 */ /* 0x000fea0003800000 */
[----:B------:R-:W1:Y:S02]  /*2bf0*/  LDG.E.U8 R164, desc[UR36][R8.64+0x11] ;  /* 0x0000112408a47981 */ /* 0x000e64000c1e1100 */
[----:B-1----:R-:W-:-:S05]  /*2c00*/  PRMT R11, R164, 0x8880, RZ ;  /* 0x00008880a40b7816 */ /* 0x002fca00000000ff */
[----:B------:R-:W-:-:S07]  /*2c10*/  IMAD R10, R11, R152, RZ ;  /* 0x000000980b0a7224 */ /* 0x000fce00078e02ff */
.L_x_61:
[----:B------:R-:W-:Y:S05]  /*2c20*/  BSYNC B1 ;  /* 0x0000000000017941 */ /* 0x000fea0003800000 */
.L_x_60:
[----:B------:R-:W-:Y:S01]  /*2c30*/  @!P3 IMAD R35, R35, R153, R10 ;  /* 0x000000992323b224 */ /* 0x000fe200078e020a */
[----:B------:R-:W-:Y:S04]  /*2c40*/  BSSY B1, `(.L_x_62) ;  /* 0x0000006000017945 */ /* 0x000fe80003800000 */
[----:B------:R0:W-:Y:S01]  /*2c50*/  @!P3 STG.E.U8 desc[UR36][R6.64+0x11], R35 ;  /* 0x000011230600b986 */ /* 0x0001e2000c101124 */
[----:B------:R-:W-:Y:S05]  /*2c60*/  @P5 BRA `(.L_x_63) ;  /* 0x00000000000c5947 */ /* 0x000fea0003800000 */
[----:B------:R-:W1:Y:S02]  /*2c70*/  LDG.E.U8 R164, desc[UR36][R2.64+0x18] ;  /* 0x0000182402a47981 */ /* 0x000e64000c1e1100 */
[----:B-1----:R-:W-:-:S05]  /*2c80*/  PRMT R11, R164, 0x8880, RZ ;  /* 0x00008880a40b7816 */ /* 0x002fca00000000ff */
[----:B------:R-:W-:-:S07]  /*2c90*/  IMAD R10, R11, R152, RZ ;  /* 0x000000980b0a7224 */ /* 0x000fce00078e02ff */
.L_x_63:
[----:B------:R-:W-:Y:S05]  /*2ca0*/  BSYNC B1 ;  /* 0x0000000000017941 */ /* 0x000fea0003800000 */
.L_x_62:
[----:B-1----:R-:W-:Y:S01]  /*2cb0*/  @!P5 IMAD R11, R36, R153, R10 ;  /* 0x00000099240bd224 */ /* 0x002fe200078e020a */
[----:B------:R-:W-:Y:S04]  /*2cc0*/  BSSY B1, `(.L_x_64) ;  /* 0x0000006000017945 */ /* 0x000fe80003800000 */
[----:B------:R1:W-:Y:S01]  /*2cd0*/  @!P5 STG.E.U8 desc[UR36][R4.64+0x18], R11 ;  /* 0x0000180b0400d986 */ /* 0x0003e2000c101124 */
[----:B------:R-:W-:Y:S05]  /*2ce0*/  @P2 BRA `(.L_x_65) ;  /* 0x00000000000c2947 */ /* 0x000fea0003800000 */
[----:B------:R-:W1:Y:S02]  /*2cf0*/  LDG.E.U8 R164, desc[UR36][R2.64+0x19] ;  /* 0x0000192402a47981 */ /* 0x000e64000c1e1100 */
[----:B-1----:R-:W-:-:S05]  /*2d00*/  PRMT R11, R164, 0x8880, RZ ;  /* 0x00008880a40b7816 */ /* 0x002fca00000000ff */
[----:B------:R-:W-:-:S07]  /*2d10*/  IMAD R10, R11, R152, RZ ;  /* 0x000000980b0a7224 */ /* 0x000fce00078e02ff */
.L_x_65:
[----:B------:R-:W-:Y:S05]  /*2d20*/  BSYNC B1 ;  /* 0x0000000000017941 */ /* 0x000fea0003800000 */
.L_x_64:
        /* <DEDUP_REMOVED lines=11> */
.L_x_67:
[----:B------:R-:W-:Y:S05]  /*2de0*/  BSYNC B1 ;  /* 0x0000000000017941 */ /* 0x000fea0003800000 */
.L_x_66:
[----:B-1----:R-:W-:Y:S01]  /*2df0*/  @!P4 IMAD R11, R38, R153, R10 ;  /* 0x00000099260bc224 */ /* 0x002fe200078e020a */
[----:B------:R-:W-:Y:S04]  /*2e00*/  BSSY B1, `(.L_x_68) ;  /* 0x0000006000017945 */ /* 0x000fe80003800000 */
[----:B------:R1:W-:Y:S01]  /*2e10*/  @!P4 STG.E.U8 desc[UR36][R6.64+0x18], R11 ;  /* 0x0000180b0600c986 */ /* 0x0003e2000c101124 */
[----:B------:R-:W-:Y:S05]  /*2e20*/  @P3 BRA `(.L_x_69) ;  /* 0x00000000000c3947 */ /* 0x000fea0003800000 */
[----:B------:R-:W1:Y:S02]  /*2e30*/  LDG.E.U8 R164, desc[UR36][R8.64+0x19] ;  /* 0x0000192408a47981 */ /* 0x000e64000c1e1100 */
[----:B-1----:R-:W-:-:S05]  /*2e40*/  PRMT R11, R164, 0x8880, RZ ;  /* 0x00008880a40b7816 */ /* 0x002fca00000000ff */
[----:B------:R-:W-:-:S07]  /*2e50*/  IMAD R10, R11, R152, RZ ;  /* 0x000000980b0a7224 */ /* 0x000fce00078e02ff */
.L_x_69:
[----:B------:R-:W-:Y:S05]  /*2e60*/  BSYNC B1 ;  /* 0x0000000000017941 */ /* 0x000fea0003800000 */
.L_x_68:
[----:B------:R-:W-:Y:S01]  /*2e70*/  @!P3 IMAD R39, R39, R153, R10 ;  /* 0x000000992727b224 */ /* 0x000fe200078e020a */
[----:B------:R-:W-:Y:S04]  /*2e80*/  BSSY B1, `(.L_x_70) ;  /* 0x0000006000017945 */ /* 0x000fe80003800000 */
[----:B------:R0:W-:Y:S01]  /*2e90*/  @!P3 STG.E.U8 desc[UR36][R6.64+0x19], R39 ;  /* 0x000019270600b986 */ /* 0x0001e2000c101124 */
[----:B------:R-:W-:Y:S05]  /*2ea0*/  @P5 BRA `(.L_x_71) ;  /* 0x00000000000c5947 */ /* 0x000fea0003800000 */
[----:B------:R-:W1:Y:S02]  /*2eb0*/  LDG.E.U8 R164, desc[UR36][R2.64+0x20] ;  /* 0x0000202402a47981 */ /* 0x000e64000c1e1100 */
[----:B-1----:R-:W-:-:S05]  /*2ec0*/  PRMT R11, R164, 0x8880, RZ ;  /* 0x00008880a40b7816 */ /* 0x002fca00000000ff */
[----:B------:R-:W-:-:S07]  /*2ed0*/  IMAD R10, R11, R152, RZ ;  /* 0x000000980b0a7224 */ /* 0x000fce00078e02ff */
.L_x_71:
[----:B------:R-:W-:Y:S05]  /*2ee0*/  BSYNC B1 ;  /* 0x0000000000017941 */ /* 0x000fea0003800000 */
.L_x_70:
[----:B-1----:R-:W-:Y:S01]  /*2ef0*/  @!P5 IMAD R11, R40, R153, R10 ;  /* 0x00000099280bd224 */ /* 0x002fe200078e020a */
[----:B------:R-:W-:Y:S04]  /*2f00*/  BSSY B1, `(.L_x_72) ;  /* 0x0000006000017945 */ /* 0x000fe80003800000 */
[----:B------:R1:W-:Y:S01]  /*2f10*/  @!P5 STG.E.U8 desc[UR36][R4.64+0x20], R11 ;  /* 0x0000200b0400d986 */ /* 0x0003e2000c101124 */
[----:B------:R-:W-:Y:S05]  /*2f20*/  @P2 BRA `(.L_x_73) ;  /* 0x00000000000c2947 */ /* 0x000fea0003800000 */
[----:B------:R-:W1:Y:S02]  /*2f30*/  LDG.E.U8 R164, desc[UR36][R2.64+0x21] ;  /* 0x0000212402a47981 */ /* 0x000e64000c1e1100 */
[----:B-1----:R-:W-:-:S05]  /*2f40*/  PRMT R11, R164, 0x8880, RZ ;  /* 0x00008880a40b7816 */ /* 0x002fca00000000ff */
[----:B------:R-:W-:-:S07]  /*2f50*/  IMAD R10, R11, R152, RZ ;  /* 0x000000980b0a7224 */ /* 0x000fce00078e02ff */
.L_x_73:
[----:B------:R-:W-:Y:S05]  /*2f60*/  BSYNC B1 ;  /* 0x0000000000017941 */ /* 0x000fea0003800000 */
.L_x_72:
        /* <DEDUP_REMOVED lines=11> */
.L_x_75:
[----:B------:R-:W-:Y:S05]  /*3020*/  BSYNC B1 ;  /* 0x0000000000017941 */ /* 0x000fea0003800000 */
.L_x_74:
[----:B-1----:R-:W-:Y:S01]  /*3030*/  @!P4 IMAD R11, R42, R153, R10 ;  /* 0x000000992a0bc224 */ /* 0x002fe200078e020a */
[----:B------:R-:W-:Y:S04]  /*3040*/  BSSY B1, `(.L_x_76) ;  /* 0x0000006000017945 */ /* 0x000fe80003800000 */
[----:B------:R1:W-:Y:S01]  /*3050*/  @!P4 STG.E.U8 desc[UR36][R6.64+0x20], R11 ;  /* 0x0000200b0600c986 */ /* 0x0003e2000c101124 */
[----:B------:R-:W-:Y:S05]  /*3060*/  @P3 BRA `(.L_x_77) ;  /* 0x00000000000c3947 */ /* 0x000fea0003800000 */
[----:B------:R-:W1:Y:S02]  /*3070*/  LDG.E.U8 R164, desc[UR36][R8.64+0x21] ;  /* 0x0000212408a47981 */ /* 0x000e64000c1e1100 */
[----:B-1----:R-:W-:-:S05]  /*3080*/  PRMT R11, R164, 0x8880, RZ ;  /* 0x00008880a40b7816 */ /* 0x002fca00000000ff */
[----:B------:R-:W-:-:S07]  /*3090*/  IMAD R10, R11, R152, RZ ;  /* 0x000000980b0a7224 */ /* 0x000fce00078e02ff */
.L_x_77:
[----:B------:R-:W-:Y:S05]  /*30a0*/  BSYNC B1 ;  /* 0x0000000000017941 */ /* 0x000fea0003800000 */
.L_x_76:
[----:B------:R-:W-:Y:S01]  /*30b0*/  @!P3 IMAD R43, R43, R153, R10 ;  /* 0x000000992b2bb224 */ /* 0x000fe200078e020a */
[----:B------:R-:W-:Y:S04]  /*30c0*/  BSSY B1, `(.L_x_78) ;  /* 0x0000006000017945 */ /* 0x000fe80003800000 */
[----:B------:R0:W-:Y:S01]  /*30d0*/  @!P3 STG.E.U8 desc[UR36][R6.64+0x21], R43 ;  /* 0x0000212b0600b986 */ /* 0x0001e2000c101124 */
[----:B------:R-:W-:Y:S05]  /*30e0*/  @P5 BRA `(.L_x_79) ;  /* 0x00000000000c5947 */ /* 0x000fea0003800000 */
[----:B------:R-:W1:Y:S02]  /*30f0*/  LDG.E.U8 R164, desc[UR36][R2.64+0x28] ;  /* 0x0000282402a47981 */ /* 0x000e64000c1e1100 */
[----:B-1----:R-:W-:-:S05]  /*3100*/  PRMT R11, R164, 0x8880, RZ ;  /* 0x00008880a40b7816 */ /* 0x002fca00000000ff */
[----:B------:R-:W-:-:S07]  /*3110*/  IMAD R10, R11, R152, RZ ;  /* 0x000000980b0a7224 */ /* 0x000fce00078e02ff */
.L_x_79:
[----:B------:R-:W-:Y:S05]  /*3120*/  BSYNC B1 ;  /* 0x0000000000017941 */ /* 0x000fea0003800000 */
.L_x_78:
[----:B-1----:R-:W-:Y:S01]  /*3130*/  @!P5 IMAD R11, R44, R153, R10 ;  /* 0x000000992c0bd224 */ /* 0x002fe200078e020a */
[----:B------:R-:W-:Y:S04]  /*3140*/  BSSY B1, `(.L_x_80) ;  /* 0x0000006000017945 */ /* 0x000fe80003800000 */
[----:B------:R1:W-:Y:S01]  /*3150*/  @!P5 STG.E.U8 desc[UR36][R4.64+0x28], R11 ;  /* 0x0000280b0400d986 */ /* 0x0003e2000c101124 */
[----:B------:R-:W-:Y:S05]  /*3160*/  @P2 BRA `(.L_x_81) ;  /* 0x00000000000c2947 */ /* 0x000fea0003800000 */
[----:B------:R-:W1:Y:S02]  /*3170*/  LDG.E.U8 R164, desc[UR36][R2.64+0x29] ;  /* 0x0000292402a47981 */ /* 0x000e64000c1e1100 */
[----:B-1----:R-:W-:-:S05]  /*3180*/  PRMT R11, R164, 0x8880, RZ ;  /* 0x00008880a40b7816 */ /* 0x002fca00000000ff */
[----:B------:R-:W-:-:S07]  /*3190*/  IMAD R10, R11, R152, RZ ;  /* 0x000000980b0a7224 */ /* 0x000fce00078e02ff */
.L_x_81:
[----:B------:R-:W-:Y:S05]  /*31a0*/  BSYNC B1 ;  /* 0x0000000000017941 */ /* 0x000fea0003800000 */
.L_x_80:
        /* <DEDUP_REMOVED lines=11> */
.L_x_83:
[----:B------:R-:W-:Y:S05]  /*3260*/  BSYNC B1 ;  /* 0x0000000000017941 */ /* 0x000fea0003800000 */
.L_x_82:
[----:B-1----:R-:W-:Y:S01]  /*3270*/  @!P4 IMAD R11, R46, R153, R10 ;  /* 0x000000992e0bc224 */ /* 0x002fe200078e020a */
[----:B------:R-:W-:Y:S04]  /*3280*/  BSSY B1, `(.L_x_84) ;  /* 0x0000006000017945 */ /* 0x000fe80003800000 */
[----:B------:R1:W-:Y:S01]  /*3290*/  @!P4 STG.E.U8 desc[UR36][R6.64+0x28], R11 ;  /* 0x0000280b0600c986 */ /* 0x0003e2000c101124 */
[----:B------:R-:W-:Y:S05]  /*32a0*/  @P3 BRA `(.L_x_85) ;  /* 0x00000000000c3947 */ /* 0x000fea0003800000 */
[----:B------:R-:W1:Y:S02]  /*32b0*/  LDG.E.U8 R164, desc[UR36][R8.64+0x29] ;  /* 0x0000292408a47981 */ /* 0x000e64000c1e1100 */
[----:B-1----:R-:W-:-:S05]  /*32c0*/  PRMT R11, R164, 0x8880, RZ ;  /* 0x00008880a40b7816 */ /* 0x002fca00000000ff */
[----:B------:R-:W-:-:S07]  /*32d0*/  IMAD R10, R11, R152, RZ ;  /* 0x000000980b0a7224 */ /* 0x000fce00078e02ff */
.L_x_85:
[----:B------:R-:W-:Y:S05]  /*32e0*/  BSYNC B1 ;  /* 0x0000000000017941 */ /* 0x000fea0003800000 */
.L_x_84:
[----:B------:R-:W-:Y:S01]  /*32f0*/  @!P3 IMAD R47, R47, R153, R10 ;  /* 0x000000992f2fb224 */ /* 0x000fe200078e020a */
[----:B------:R-:W-:Y:S04]  /*3300*/  BSSY B1, `(.L_x_86) ;  /* 0x0000006000017945 */ /* 0x000fe80003800000 */
[----:B------:R0:W-:Y:S01]  /*3310*/  @!P3 STG.E.U8 desc[UR36][R6.64+0x29], R47 ;  /* 0x0000292f0600b986 */ /* 0x0001e2000c101124 */
[----:B------:R-:W-:Y:S05]  /*3320*/  @P5 BRA `(.L_x_87) ;  /* 0x00000000000c5947 */ /* 0x000fea0003800000 */
[----:B------:R-:W1:Y:S02]  /*3330*/  LDG.E.U8 R164, desc[UR36][R2.64+0x30] ;  /* 0x0000302402a47981 */ /* 0x000e64000c1e1100 */
[----:B-1----:R-:W-:-:S05]  /*3340*/  PRMT R11, R164, 0x8880, RZ ;  /* 0x00008880a40b7816 */ /* 0x002fca00000000ff */
[----:B------:R-:W-:-:S07]  /*3350*/  IMAD R10, R11, R152, RZ ;  /* 0x000000980b0a7224 */ /* 0x000fce00078e02ff */
.L_x_87:
[----:B------:R-:W-:Y:S05]  /*3360*/  BSYNC B1 ;  /* 0x0000000000017941 */ /* 0x000fea0003800000 */
.L_x_86:
[----:B-1----:R-:W-:Y:S01]  /*3370*/  @!P5 IMAD R11, R48, R153, R10 ;  /* 0x00000099300bd224 */ /* 0x002fe200078e020a */
[----:B------:R-:W-:Y:S04]  /*3380*/  BSSY B1, `(.L_x_88) ;  /* 0x0000006000017945 */ /* 0x000fe80003800000 */
[----:B------:R1:W-:Y:S01]  /*3390*/  @!P5 STG.E.U8 desc[UR36][R4.64+0x30], R11 ;  /* 0x0000300b0400d986 */ /* 0x0003e2000c101124 */
[----:B------:R-:W-:Y:S05]  /*33a0*/  @P2 BRA `(.L_x_89) ;  /* 0x00000000000c2947 */ /* 0x000fea0003800000 */
[----:B------:R-:W1:Y:S02]  /*33b0*/  LDG.E.U8 R164, desc[UR36][R2.64+0x31] ;  /* 0x0000312402a47981 */ /* 0x000e64000c1e1100 */
[----:B-1----:R-:W-:-:S05]  /*33c0*/  PRMT R11, R164, 0x8880, RZ ;  /* 0x00008880a40b7816 */ /* 0x002fca00000000ff */
[----:B------:R-:W-:-:S07]  /*33d0*/  IMAD R10, R11, R152, RZ ;  /* 0x000000980b0a7224 */ /* 0x000fce00078e02ff */
.L_x_89:
[----:B------:R-:W-:Y:S05]  /*33e0*/  BSYNC B1 ;  /* 0x0000000000017941 */ /* 0x000fea0003800000 */
.L_x_88:
        /* <DEDUP_REMOVED lines=11> */
.L_x_91:
[----:B------:R-:W-:Y:S05]  /*34a0*/  BSYNC B1 ;  /* 0x0000000000017941 */ /* 0x000fea0003800000 */
.L_x_90:
[----:B-1----:R-:W-:Y:S01]  /*34b0*/  @!P4 IMAD R11, R50, R153, R10 ;  /* 0x00000099320bc224 */ /* 0x002fe200078e020a */
[----:B------:R-:W-:Y:S04]  /*34c0*/  BSSY B1, `(.L_x_92) ;  /* 0x0000006000017945 */ /* 0x000fe80003800000 */
[----:B------:R1:W-:Y:S01]  /*34d0*/  @!P4 STG.E.U8 desc[UR36][R6.64+0x30], R11 ;  /* 0x0000300b0600c986 */ /* 0x0003e2000c101124 */
[----:B------:R-:W-:Y:S05]  /*34e0*/  @P3 BRA `(.L_x_93) ;  /* 0x00000000000c3947 */ /* 0x000fea0003800000 */
[----:B------:R-:W1:Y:S02]  /*34f0*/  LDG.E.U8 R164, desc[UR36][R8.64+0x31] ;  /* 0x0000312408a47981 */ /* 0x000e64000c1e1100 */
[----:B-1----:R-:W-:-:S05]  /*3500*/  PRMT R11, R164, 0x8880, RZ ;  /* 0x00008880a40b7816 */ /* 0x002fca00000000ff */
[----:B------:R-:W-:-:S07]  /*3510*/  IMAD R10, R11, R152, RZ ;  /* 0x000000980b0a7224 */ /* 0x000fce00078e02ff */
.L_x_93:
[----:B------:R-:W-:Y:S05]  /*3520*/  BSYNC B1 ;  /* 0x0000000000017941 */ /* 0x000fea0003800000 */
.L_x_92:
[----:B------:R-:W-:Y:S01]  /*3530*/  @!P3 IMAD R51, R51, R153, R10 ;  /* 0x000000993333b224 */ /* 0x000fe200078e020a */
[----:B------:R-:W-:Y:S04]  /*3540*/  BSSY B1, `(.L_x_94) ;  /* 0x0000006000017945 */ /* 0x000fe80003800000 */
[----:B------:R0:W-:Y:S01]  /*3550*/  @!P3 STG.E.U8 desc[UR36][R6.64+0x31], R51 ;  /* 0x000031330600b986 */ /* 0x0001e2000c101124 */
[----:B------:R-:W-:Y:S05]  /*3560*/  @P5 BRA `(.L_x_95) ;  /* 0x00000000000c5947 */ /* 0x000fea0003800000 */
[----:B------:R-:W1:Y:S02]  /*3570*/  LDG.E.U8 R164, desc[UR36][R2.64+0x38] ;  /* 0x0000382402a47981 */ /* 0x000e64000c1e1100 */
[----:B-1----:R-:W-:-:S05]  /*3580*/  PRMT R11, R164, 0x8880, RZ ;  /* 0x00008880a40b7816 */ /* 0x002fca00000000ff */
[----:B------:R-:W-:-:S07]  /*3590*/  IMAD R10, R11, R152, RZ ;  /* 0x000000980b0a7224 */ /* 0x000fce00078e02ff */
.L_x_95:
[----:B------:R-:W-:Y:S05]  /*35a0*/  BSYNC B1 ;  /* 0x0000000000017941 */ /* 0x000fea0003800000 */
.L_x_94:
[----:B-1----:R-:W-:Y:S01]  /*35b0*/  @!P5 IMAD R11, R52, R153, R10 ;  /* 0x00000099340bd224 */ /* 0x002fe200078e020a */
[----:B------:R-:W-:Y:S04]  /*35c0*/  BSSY B1, `(.L_x_96) ;  /* 0x0000006000017945 */ /* 0x000fe80003800000 */
[----:B------:R1:W-:Y:S01]  /*35d0*/  @!P5 STG.E.U8 desc[UR36][R4.64+0x38], R11 ;  /* 0x0000380b0400d986 */ /* 0x0003e2000c101124 */
[----:B------:R-:W-:Y:S05]  /*35e0*/  @P2 BRA `(.L_x_97) ;  /* 0x00000000000c2947 */ /* 0x000fea0003800000 */
[----:B------:R-:W1:Y:S02]  /*35f0*/  LDG.E.U8 R164, desc[UR36][R2.64+0x39] ;  /* 0x0000392402a47981 */ /* 0x000e64000c1e1100 */
[----:B-1----:R-:W-:-:S05]  /*3600*/  PRMT R11, R164, 0x8880, RZ ;  /* 0x00008880a40b7816 */ /* 0x002fca00000000ff */
[----:B------:R-:W-:-:S07]  /*3610*/  IMAD R10, R11, R152, RZ ;  /* 0x000000980b0a7224 */ /* 0x000fce00078e02ff */
.L_x_97:
[----:B------:R-:W-:Y:S05]  /*3620*/  BSYNC B1 ;  /* 0x0000000000017941 */ /* 0x000fea0003800000 */
.L_x_96:
        /* <DEDUP_REMOVED lines=11> */
.L_x_99:
[----:B------:R-:W-:Y:S05]  /*36e0*/  BSYNC B1 ;  /* 0x0000000000017941 */ /* 0x000fea0003800000 */
.L_x_98:
[----:B-1----:R-:W-:Y:S01]  /*36f0*/  @!P4 IMAD R11, R54, R153, R10 ;  /* 0x00000099360bc224 */ /* 0x002fe200078e020a */
[----:B------:R-:W-:Y:S04]  /*3700*/  BSSY B1, `(.L_x_100) ;  /* 0x0000006000017945 */ /* 0x000fe80003800000 */
[----:B------:R1:W-:Y:S01]  /*3710*/  @!P4 STG.E.U8 desc[UR36][R6.64+0x38], R11 ;  /* 0x0000380b0600c986 */ /* 0x0003e2000c101124 */
[----:B------:R-:W-:Y:S05]  /*3720*/  @P3 BRA `(.L_x_101) ;  /* 0x00000000000c3947 */ /* 0x000fea0003800000 */
[----:B------:R-:W1:Y:S02]  /*3730*/  LDG.E.U8 R164, desc[UR36][R8.64+0x39] ;  /* 0x0000392408a47981 */ /* 0x000e64000c1e1100 */
[----:B-1----:R-:W-:-:S05]  /*3740*/  PRMT R11, R164, 0x8880, RZ ;  /* 0x00008880a40b7816 */ /* 0x002fca00000000ff */
[----:B------:R-:W-:-:S07]  /*3750*/  IMAD R10, R11, R152, RZ ;  /* 0x000000980b0a7224 */ /* 0x000fce00078e02ff */
.L_x_101:
[----:B------:R-:W-:Y:S05]  /*3760*/  BSYNC B1 ;  /* 0x0000000000017941 */ /* 0x000fea0003800000 */
.L_x_100:
[----:B------:R-:W-:Y:S01]  /*3770*/  @!P3 IMAD R55, R55, R153, R10 ;  /* 0x000000993737b224 */ /* 0x000fe200078e020a */
[----:B------:R-:W-:Y:S04]  /*3780*/  BSSY B1, `(.L_x_102) ;  /* 0x0000006000017945 */ /* 0x000fe80003800000 */
[----:B------:R0:W-:Y:S01]  /*3790*/  @!P3 STG.E.U8 desc[UR36][R6.64+0x39], R55 ;  /* 0x000039370600b986 */ /* 0x0001e2000c101124 */
[----:B------:R-:W-:Y:S05]  /*37a0*/  @P5 BRA `(.L_x_103) ;  /* 0x00000000000c5947 */ /* 0x000fea0003800000 */
[----:B------:R-:W1:Y:S02]  /*37b0*/  LDG.E.U8 R164, desc[UR36][R2.64+0x40] ;  /* 0x0000402402a47981 */ /* 0x000e64000c1e1100 */
[----:B-1----:R-:W-:-:S05]  /*37c0*/  PRMT R11, R164, 0x8880, RZ ;  /* 0x00008880a40b7816 */ /* 0x002fca00000000ff */
[----:B------:R-:W-:-:S07]  /*37d0*/  IMAD R10, R11, R152, RZ ;  /* 0x000000980b0a7224 */ /* 0x000fce00078e02ff */
.L_x_103:
[----:B------:R-:W-:Y:S05]  /*37e0*/  BSYNC B1 ;  /* 0x0000000000017941 */ /* 0x000fea0003800000 */
.L_x_102:
[----:B-1----:R-:W-:Y:S01]  /*37f0*/  @!P5 IMAD R11, R56, R153, R10 ;  /* 0x00000099380bd224 */ /* 0x002fe200078e020a */
[----:B------:R-:W-:Y:S04]  /*3800*/  BSSY B1, `(.L_x_104) ;  /* 0x0000006000017945 */ /* 0x000fe80003800000 */
[----:B------:R1:W-:Y:S01]  /*3810*/  @!P5 STG.E.U8 desc[UR36][R4.64+0x40], R11 ;  /* 0x0000400b0400d986 */ /* 0x0003e2000c101124 */
[----:B------:R-:W-:Y:S05]  /*3820*/  @P2 BRA `(.L_x_105) ;  /* 0x00000000000c2947 */ /* 0x000fea0003800000 */
[----:B------:R-:W1:Y:S02]  /*3830*/  LDG.E.U8 R164, desc[UR36][R2.64+0x41] ;  /* 0x0000412402a47981 */ /* 0x000e64000c1e1100 */
[----:B-1----:R-:W-:-:S05]  /*3840*/  PRMT R11, R164, 0x8880, RZ ;  /* 0x00008880a40b7816 */ /* 0x002fca00000000ff */
[----:B------:R-:W-:-:S07]  /*3850*/  IMAD R10, R11, R152, RZ ;  /* 0x000000980b0a7224 */ /* 0x000fce00078e02ff */
.L_x_105:
[----:B------:R-:W-:Y:S05]  /*3860*/  BSYNC B1 ;  /* 0x0000000000017941 */ /* 0x000fea0003800000 */
.L_x_104:
        /* <DEDUP_REMOVED lines=11> */
.L_x_107:
[----:B------:R-:W-:Y:S05]  /*3920*/  BSYNC B1 ;  /* 0x0000000000017941 */ /* 0x000fea0003800000 */
.L_x_106:
[----:B-1----:R-:W-:Y:S01]  /*3930*/  @!P4 IMAD R11, R58, R153, R10 ;  /* 0x000000993a0bc224 */ /* 0x002fe200078e020a */
[----:B------:R-:W-:Y:S04]  /*3940*/  BSSY B1, `(.L_x_108) ;  /* 0x0000006000017945 */ /* 0x000fe80003800000 */
[----:B------:R1:W-:Y:S01]  /*3950*/  @!P4 STG.E.U8 desc[UR36][R6.64+0x40], R11 ;  /* 0x0000400b0600c986 */ /* 0x0003e2000c101124 */
[----:B------:R-:W-:Y:S05]  /*3960*/  @P3 BRA `(.L_x_109) ;  /* 0x00000000000c3947 */ /* 0x000fea0003800000 */
[----:B------:R-:W1:Y:S02]  /*3970*/  LDG.E.U8 R164, desc[UR36][R8.64+0x41] ;  /* 0x0000412408a47981 */ /* 0x000e64000c1e1100 */
[----:B-1----:R-:W-:-:S05]  /*3980*/  PRMT R11, R164, 0x8880, RZ ;  /* 0x00008880a40b7816 */ /* 0x002fca00000000ff */
[----:B------:R-:W-:-:S07]  /*3990*/  IMAD R10, R11, R152, RZ ;  /* 0x000000980b0a7224 */ /* 0x000fce00078e02ff */
.L_x_109:
[----:B------:R-:W-:Y:S05]  /*39a0*/  BSYNC B1 ;  /* 0x0000000000017941 */ /* 0x000fea0003800000 */
.L_x_108:
[----:B------:R-:W-:Y:S01]  /*39b0*/  @!P3 IMAD R59, R59, R153, R10 ;  /* 0x000000993b3bb224 */ /* 0x000fe200078e020a */
[----:B------:R-:W-:Y:S04]  /*39c0*/  BSSY B1, `(.L_x_110) ;  /* 0x0000006000017945 */ /* 0x000fe80003800000 */
[----:B------:R0:W-:Y:S01]  /*39d0*/  @!P3 STG.E.U8 desc[UR36][R6.64+0x41], R59 ;  /* 0x0000413b0600b986 */ /* 0x0001e2000c101124 */
[----:B------:R-:W-:Y:S05]  /*39e0*/  @P5 BRA `(.L_x_111) ;  /* 0x00000000000c5947 */ /* 0x000fea0003800000 */
[----:B------:R-:W1:Y:S02]  /*39f0*/  LDG.E.U8 R164, desc[UR36][R2.64+0x48] ;  /* 0x0000482402a47981 */ /* 0x000e64000c1e1100 */
[----:B-1----:R-:W-:-:S05]  /*3a00*/  PRMT R11, R164, 0x8880, RZ ;  /* 0x00008880a40b7816 */ /* 0x002fca00000000ff */
[----:B------:R-:W-:-:S07]  /*3a10*/  IMAD R10, R11, R152, RZ ;  /* 0x000000980b0a7224 */ /* 0x000fce00078e02ff */
.L_x_111:
[----:B------:R-:W-:Y:S05]  /*3a20*/  BSYNC B1 ;  /* 0x0000000000017941 */ /* 0x000fea0003800000 */
.L_x_110:
[----:B-1----:R-:W-:Y:S01]  /*3a30*/  @!P5 IMAD R11, R60, R153, R10 ;  /* 0x000000993c0bd224 */ /* 0x002fe200078e020a */
[----:B------:R-:W-:Y:S04]  /*3a40*/  BSSY B1, `(.L_x_112) ;  /* 0x0000006000017945 */ /* 0x000fe80003800000 */
[----:B------:R1:W-:Y:S01]  /*3a50*/  @!P5 STG.E.U8 desc[UR36][R4.64+0x48], R11 ;  /* 0x0000480b0400d986 */ /* 0x0003e2000c101124 */
[----:B------:R-:W-:Y:S05]  /*3a60*/  @P2 BRA `(.L_x_113) ;  /* 0x00000000000c2947 */ /* 0x000fea0003800000 */
[----:B------:R-:W1:Y:S02]  /*3a70*/  LDG.E.U8 R164, desc[UR36][R2.64+0x49] ;  /* 0x0000492402a47981 */ /* 0x000e64000c1e1100 */
[----:B-1----:R-:W-:-:S05]  /*3a80*/  PRMT R11, R164, 0x8880, RZ ;  /* 0x00008880a40b7816 */ /* 0x002fca00000000ff */
[----:B------:R-:W-:-:S07]  /*3a90*/  IMAD R10, R11, R152, RZ ;  /* 0x000000980b0a7224 */ /* 0x000fce00078e02ff */
.L_x_113:
[----:B------:R-:W-:Y:S05]  /*3aa0*/  BSYNC B1 ;  /* 0x0000000000017941 */ /* 0x000fea0003800000 */
.L_x_112:
        /* <DEDUP_REMOVED lines=11> */
.L_x_115:
[----:B------:R-:W-:Y:S05]  /*3b60*/  BSYNC B1 ;  /* 0x0000000000017941 */ /* 0x000fea0003800000 */
.L_x_114:
[----:B-1----:R-:W-:Y:S01]  /*3b70*/  @!P4 IMAD R11, R62, R153, R10 ;  /* 0x000000993e0bc224 */ /* 0x002fe200078e020a */
[----:B------:R-:W-:Y:S04]  /*3b80*/  BSSY B1, `(.L_x_116) ;  /* 0x0000006000017945 */ /* 0x000fe80003800000 */
[----:B------:R1:W-:Y:S01]  /*3b90*/  @!P4 STG.E.U8 desc[UR36][R6.64+0x48], R11 ;  /* 0x0000480b0600c986 */ /* 0x0003e2000c101124 */
[----:B------:R-:W-:Y:S05]  /*3ba0*/  @P3 BRA `(.L_x_117) ;  /* 0x00000000000c3947 */ /* 0x000fea0003800000 */
[----:B------:R-:W1:Y:S02]  /*3bb0*/  LDG.E.U8 R164, desc[UR36][R8.64+0x49] ;  /* 0x0000492408a47981 */ /* 0x000e64000c1e1100 */
[----:B-1----:R-:W-:-:S05]  /*3bc0*/  PRMT R11, R164, 0x8880, RZ ;  /* 0x00008880a40b7816 */ /* 0x002fca00000000ff */
[----:B------:R-:W-:-:S07]  /*3bd0*/  IMAD R10, R11, R152, RZ ;  /* 0x000000980b0a7224 */ /* 0x000fce00078e02ff */
.L_x_117:
[----:B------:R-:W-:Y:S05]  /*3be0*/  BSYNC B1 ;  /* 0x0000000000017941 */ /* 0x000fea0003800000 */
.L_x_116:
[----:B------:R-:W-:Y:S01]  /*3bf0*/  @!P3 IMAD R63, R63, R153, R10 ;  /* 0x000000993f3fb224 */ /* 0x000fe200078e020a */
[----:B------:R-:W-:Y:S04]  /*3c00*/  BSSY B1, `(.L_x_118) ;  /* 0x0000006000017945 */ /* 0x000fe80003800000 */
[----:B------:R0:W-:Y:S01]  /*3c10*/  @!P3 STG.E.U8 desc[UR36][R6.64+0x49], R63 ;  /* 0x0000493f0600b986 */ /* 0x0001e2000c101124 */
[----:B------:R-:W-:Y:S05]  /*3c20*/  @P5 BRA `(.L_x_119) ;  /* 0x00000000000c5947 */ /* 0x000fea0003800000 */
[----:B------:R-:W1:Y:S02]  /*3c30*/  LDG.E.U8 R164, desc[UR36][R2.64+0x50] ;  /* 0x0000502402a47981 */ /* 0x000e64000c1e1100 */
[----:B-1----:R-:W-:-:S05]  /*3c40*/  PRMT R11, R164, 0x8880, RZ ;  /* 0x00008880a40b7816 */ /* 0x002fca00000000ff */
[----:B------:R-:W-:-:S07]  /*3c50*/  IMAD R10, R11, R152, RZ ;  /* 0x000000980b0a7224 */ /* 0x000fce00078e02ff */
.L_x_119:
[----:B------:R-:W-:Y:S05]  /*3c60*/  BSYNC B1 ;  /* 0x0000000000017941 */ /* 0x000fea0003800000 */
.L_x_118:
[----:B-1----:R-:W-:Y:S01]  /*3c70*/  @!P5 IMAD R11, R64, R153, R10 ;  /* 0x00000099400bd224 */ /* 0x002fe200078e020a */
[----:B------:R-:W-:Y:S04]  /*3c80*/  BSSY B1, `(.L_x_120) ;  /* 0x0000006000017945 */ /* 0x000fe80003800000 */
[----:B------:R1:W-:Y:S01]  /*3c90*/  @!P5 STG.E.U8 desc[UR36][R4.64+0x50], R11 ;  /* 0x0000500b0400d986 */ /* 0x0003e2000c101124 */
[----:B------:R-:W-:Y:S05]  /*3ca0*/  @P2 BRA `(.L_x_121) ;  /* 0x00000000000c2947 */ /* 0x000fea0003800000 */
[----:B------:R-:W1:Y:S02]  /*3cb0*/  LDG.E.U8 R164, desc[UR36][R2.64+0x51] ;  /* 0x0000512402a47981 */ /* 0x000e64000c1e1100 */
[----:B-1----:R-:W-:-:S05]  /*3cc0*/  PRMT R11, R164, 0x8880, RZ ;  /* 0x00008880a40b7816 */ /* 0x002fca00000000ff */
[----:B------:R-:W-:-:S07]  /*3cd0*/  IMAD R10, R11, R152, RZ ;  /* 0x000000980b0a7224 */ /* 0x000fce00078e02ff */
.L_x_121:
[----:B------:R-:W-:Y:S05]  /*3ce0*/  BSYNC B1 ;  /* 0x0000000000017941 */ /* 0x000fea0003800000 */
.L_x_120:
        /* <DEDUP_REMOVED lines=11> */
.L_x_123:
[----:B------:R-:W-:Y:S05]  /*3da0*/  BSYNC B1 ;  /* 0x0000000000017941 */ /* 0x000fea0003800000 */
.L_x_122:
[----:B-1----:R-:W-:Y:S01]  /*3db0*/  @!P4 IMAD R11, R66, R153, R10 ;  /* 0x00000099420bc224 */ /* 0x002fe200078e020a */
[----:B------:R-:W-:Y:S04]  /*3dc0*/  BSSY B1, `(.L_x_124) ;  /* 0x0000006000017945 */ /* 0x000fe80003800000 */
[----:B------:R1:W-:Y:S01]  /*3dd0*/  @!P4 STG.E.U8 desc[UR36][R6.64+0x50], R11 ;  /* 0x0000500b0600c986 */ /* 0x0003e2000c101124 */
[----:B------:R-:W-:Y:S05]  /*3de0*/  @P3 BRA `(.L_x_125) ;  /* 0x00000000000c3947 */ /* 0x000fea0003800000 */
[----:B------:R-:W1:Y:S02]  /*3df0*/  LDG.E.U8 R164, desc[UR36][R8.64+0x51] ;  /* 0x0000512408a47981 */ /* 0x000e64000c1e1100 */
[----:B-1----:R-:W-:-:S05]  /*3e00*/  PRMT R11, R164, 0x8880, RZ ;  /* 0x00008880a40b7816 */ /* 0x002fca00000000ff */
[----:B------:R-:W-:-:S07]  /*3e10*/  IMAD R10, R11, R152, RZ ;  /* 0x000000980b0a7224 */ /* 0x000fce00078e02ff */
.L_x_125:
[----:B------:R-:W-:Y:S05]  /*3e20*/  BSYNC B1 ;  /* 0x0000000000017941 */ /* 0x000fea0003800000 */
.L_x_124:
[----:B------:R-:W-:Y:S01]  /*3e30*/  @!P3 IMAD R67, R67, R153, R10 ;  /* 0x000000994343b224 */ /* 0x000fe200078e020a */
[----:B------:R-:W-:Y:S04]  /*3e40*/  BSSY B1, `(.L_x_126) ;  /* 0x0000006000017945 */ /* 0x000fe80003800000 */
[----:B------:R0:W-:Y:S01]  /*3e50*/  @!P3 STG.E.U8 desc[UR36][R6.64+0x51], R67 ;  /* 0x000051430600b986 */ /* 0x0001e2000c101124 */
[----:B------:R-:W-:Y:S05]  /*3e60*/  @P5 BRA `(.L_x_127) ;  /* 0x00000000000c5947 */ /* 0x000fea0003800000 */
[----:B------:R-:W1:Y:S02]  /*3e70*/  LDG.E.U8 R164, desc[UR36][R2.64+0x58] ;  /* 0x0000582402a47981 */ /* 0x000e64000c1e1100 */
[----:B-1----:R-:W-:-:S05]  /*3e80*/  PRMT R11, R164, 0x8880, RZ ;  /* 0x00008880a40b7816 */ /* 0x002fca00000000ff */
[----:B------:R-:W-:-:S07]  /*3e90*/  IMAD R10, R11, R152, RZ ;  /* 0x000000980b0a7224 */ /* 0x000fce00078e02ff */
.L_x_127:
[----:B------:R-:W-:Y:S05]  /*3ea0*/  BSYNC B1 ;  /* 0x0000000000017941 */ /* 0x000fea0003800000 */
.L_x_126:
[----:B-1----:R-:W-:Y:S01]  /*3eb0*/  @!P5 IMAD R11, R68, R153, R10 ;  /* 0x00000099440bd224 */ /* 0x002fe200078e020a */
[----:B------:R-:W-:Y:S04]  /*3ec0*/  BSSY B1, `(.L_x_128) ;  /* 0x0000006000017945 */ /* 0x000fe80003800000 */
[----:B------:R1:W-:Y:S01]  /*3ed0*/  @!P5 STG.E.U8 desc[UR36][R4.64+0x58], R11 ;  /* 0x0000580b0400d986 */ /* 0x0003e2000c101124 */
[----:B------:R-:W-:Y:S05]  /*3ee0*/  @P2 BRA `(.L_x_129) ;  /* 0x00000000000c2947 */ /* 0x000fea0003800000 */
[----:B------:R-:W1:Y:S02]  /*3ef0*/  LDG.E.U8 R164, desc[UR36][R2.64+0x59] ;  /* 0x0000592402a47981 */ /* 0x000e64000c1e1100 */
[----:B-1----:R-:W-:-:S05]  /*3f00*/  PRMT R11, R164, 0x8880, RZ ;  /* 0x00008880a40b7816 */ /* 0x002fca00000000ff */
[----:B------:R-:W-:-:S07]  /*3f10*/  IMAD R10, R11, R152, RZ ;  /* 0x000000980b0a7224 */ /* 0x000fce00078e02ff */
.L_x_129:
[----:B------:R-:W-:Y:S05]  /*3f20*/  BSYNC B1 ;  /* 0x0000000000017941 */ /* 0x000fea0003800000 */
.L_x_128:
        /* <DEDUP_REMOVED lines=11> */
.L_x_131:
[----:B------:R-:W-:Y:S05]  /*3fe0*/  BSYNC B1 ;  /* 0x0000000000017941 */ /* 0x000fea0003800000 */
.L_x_130:
[----:B-1----:R-:W-:Y:S01]  /*3ff0*/  @!P4 IMAD R11, R70, R153, R10 ;  /* 0x00000099460bc224 */ /* 0x002fe200078e020a */
[----:B------:R-:W-:Y:S04]  /*4000*/  BSSY B1, `(.L_x_132) ;  /* 0x0000006000017945 */ /* 0x000fe80003800000 */
[----:B------:R1:W-:Y:S01]  /*4010*/  @!P4 STG.E.U8 desc[UR36][R6.64+0x58], R11 ;  /* 0x0000580b0600c986 */ /* 0x0003e2000c101124 */
[----:B------:R-:W-:Y:S05]  /*4020*/  @P3 BRA `(.L_x_133) ;  /* 0x00000000000c3947 */ /* 0x000fea0003800000 */
[----:B------:R-:W1:Y:S02]  /*4030*/  LDG.E.U8 R164, desc[UR36][R8.64+0x59] ;  /* 0x0000592408a47981 */ /* 0x000e64000c1e1100 */
[----:B-1----:R-:W-:-:S05]  /*4040*/  PRMT R11, R164, 0x8880, RZ ;  /* 0x00008880a40b7816 */ /* 0x002fca00000000ff */
[----:B------:R-:W-:-:S07]  /*4050*/  IMAD R10, R11, R152, RZ ;  /* 0x000000980b0a7224 */ /* 0x000fce00078e02ff */
.L_x_133:
[----:B------:R-:W-:Y:S05]  /*4060*/  BSYNC B1 ;  /* 0x0000000000017941 */ /* 0x000fea0003800000 */
.L_x_132:
[----:B------:R-:W-:Y:S01]  /*4070*/  @!P3 IMAD R71, R71, R153, R10 ;  /* 0x000000994747b224 */ /* 0x000fe200078e020a */
[----:B------:R-:W-:Y:S04]  /*4080*/  BSSY B1, `(.L_x_134) ;  /* 0x0000006000017945 */ /* 0x000fe80003800000 */
[----:B------:R0:W-:Y:S01]  /*4090*/  @!P3 STG.E.U8 desc[UR36][R6.64+0x59], R71 ;  /* 0x000059470600b986 */ /* 0x0001e2000c101124 */
[----:B------:R-:W-:Y:S05]  /*40a0*/  @P5 BRA `(.L_x_135) ;  /* 0x00000000000c5947 */ /* 0x000fea0003800000 */
[----:B------:R-:W1:Y:S02]  /*40b0*/  LDG.E.U8 R164, desc[UR36][R2.64+0x60] ;  /* 0x0000602402a47981 */ /* 0x000e64000c1e1100 */
[----:B-1----:R-:W-:-:S05]  /*40c0*/  PRMT R11, R164, 0x8880, RZ ;  /* 0x00008880a40b7816 */ /* 0x002fca00000000ff */
[----:B------:R-:W-:-:S07]  /*40d0*/  IMAD R10, R11, R152, RZ ;  /* 0x000000980b0a7224 */ /* 0x000fce00078e02ff */
.L_x_135:
[----:B------:R-:W-:Y:S05]  /*40e0*/  BSYNC B1 ;  /* 0x0000000000017941 */ /* 0x000fea0003800000 */
.L_x_134:
[----:B-1----:R-:W-:Y:S01]  /*40f0*/  @!P5 IMAD R11, R72, R153, R10 ;  /* 0x00000099480bd224 */ /* 0x002fe200078e020a */
[----:B------:R-:W-:Y:S04]  /*4100*/  BSSY B1, `(.L_x_136) ;  /* 0x0000006000017945 */ /* 0x000fe80003800000 */
[----:B------:R1:W-:Y:S01]  /*4110*/  @!P5 STG.E.U8 desc[UR36][R4.64+0x60], R11 ;  /* 0x0000600b0400d986 */ /* 0x0003e2000c101124 */
[----:B------:R-:W-:Y:S05]  /*4120*/  @P2 BRA `(.L_x_137) ;  /* 0x00000000000c2947 */ /* 0x000fea0003800000 */
[----:B------:R-:W1:Y:S02]  /*4130*/  LDG.E.U8 R164, desc[UR36][R2.64+0x61] ;  /* 0x0000612402a47981 */ /* 0x000e64000c1e1100 */
[----:B-1----:R-:W-:-:S05]  /*4140*/  PRMT R11, R164, 0x8880, RZ ;  /* 0x00008880a40b7816 */ /* 0x002fca00000000ff */
[----:B------:R-:W-:-:S07]  /*4150*/  IMAD R10, R11, R152, RZ ;  /* 0x000000980b0a7224 */ /* 0x000fce00078e02ff */
.L_x_137:
[----:B------:R-:W-:Y:S05]  /*4160*/  BSYNC B1 ;  /* 0x0000000000017941 */ /* 0x000fea0003800000 */
.L_x_136:
        /* <DEDUP_REMOVED lines=11> */
.L_x_139:
[----:B------:R-:W-:Y:S05]  /*4220*/  BSYNC B1 ;  /* 0x0000000000017941 */ /* 0x000fea0003800000 */
.L_x_138:
[----:B-1----:R-:W-:Y:S01]  /*4230*/  @!P4 IMAD R11, R74, R153, R10 ;  /* 0x000000994a0bc224 */ /* 0x002fe200078e020a */
[----:B------:R-:W-:Y:S04]  /*4240*/  BSSY B1, `(.L_x_140) ;  /* 0x0000006000017945 */ /* 0x000fe80003800000 */
[----:B------:R1:W-:Y:S01]  /*4250*/  @!P4 STG.E.U8 desc[UR36][R6.64+0x60], R11 ;  /* 0x0000600b0600c986 */ /* 0x0003e2000c101124 */
[----:B------:R-:W-:Y:S05]  /*4260*/  @P3 BRA `(.L_x_141) ;  /* 0x00000000000c3947 */ /* 0x000fea0003800000 */
[----:B------:R-:W1:Y:S02]  /*4270*/  LDG.E.U8 R164, desc[UR36][R8.64+0x61] ;  /* 0x0000612408a47981 */ /* 0x000e64000c1e1100 */
[----:B-1----:R-:W-:-:S05]  /*4280*/  PRMT R11, R164, 0x8880, RZ ;  /* 0x00008880a40b7816 */ /* 0x002fca00000000ff */
[----:B------:R-:W-:-:S07]  /*4290*/  IMAD R10, R11, R152, RZ ;  /* 0x000000980b0a7224 */ /* 0x000fce00078e02ff */
.L_x_141:
[----:B------:R-:W-:Y:S05]  /*42a0*/  BSYNC B1 ;  /* 0x0000000000017941 */ /* 0x000fea0003800000 */
.L_x_140:
[----:B------:R-:W-:Y:S01]  /*42b0*/  @!P3 IMAD R75, R75, R153, R10 ;  /* 0x000000994b4bb224 */ /* 0x000fe200078e020a */
[----:B------:R-:W-:Y:S04]  /*42c0*/  BSSY B1, `(.L_x_142) ;  /* 0x0000006000017945 */ /* 0x000fe80003800000 */
[----:B------:R0:W-:Y:S01]  /*42d0*/  @!P3 STG.E.U8 desc[UR36][R6.64+0x61], R75 ;  /* 0x0000614b0600b986 */ /* 0x0001e2000c101124 */
[----:B------:R-:W-:Y:S05]  /*42e0*/  @P5 BRA `(.L_x_143) ;  /* 0x00000000000c5947 */ /* 0x000fea0003800000 */
[----:B------:R-:W1:Y:S02]  /*42f0*/  LDG.E.U8 R164, desc[UR36][R2.64+0x68] ;  /* 0x0000682402a47981 */ /* 0x000e64000c1e1100 */
[----:B-1----:R-:W-:-:S05]  /*4300*/  PRMT R11, R164, 0x8880, RZ ;  /* 0x00008880a40b7816 */ /* 0x002fca00000000ff */
[----:B------:R-:W-:-:S07]  /*4310*/  IMAD R10, R11, R152, RZ ;  /* 0x000000980b0a7224 */ /* 0x000fce00078e02ff */
.L_x_143:
[----:B------:R-:W-:Y:S05]  /*4320*/  BSYNC B1 ;  /* 0x0000000000017941 */ /* 0x000fea0003800000 */
.L_x_142:
[----:B-1----:R-:W-:Y:S01]  /*4330*/  @!P5 IMAD R11, R76, R153, R10 ;  /* 0x000000994c0bd224 */ /* 0x002fe200078e020a */
[----:B------:R-:W-:Y:S04]  /*4340*/  BSSY B1, `(.L_x_144) ;  /* 0x0000006000017945 */ /* 0x000fe80003800000 */
[----:B------:R1:W-:Y:S01]  /*4350*/  @!P5 STG.E.U8 desc[UR36][R4.64+0x68], R11 ;  /* 0x0000680b0400d986 */ /* 0x0003e2000c101124 */
[----:B------:R-:W-:Y:S05]  /*4360*/  @P2 BRA `(.L_x_145) ;  /* 0x00000000000c2947 */ /* 0x000fea0003800000 */
[----:B------:R-:W1:Y:S02]  /*4370*/  LDG.E.U8 R164, desc[UR36][R2.64+0x69] ;  /* 0x0000692402a47981 */ /* 0x000e64000c1e1100 */
[----:B-1----:R-:W-:-:S05]  /*4380*/  PRMT R11, R164, 0x8880, RZ ;  /* 0x00008880a40b7816 */ /* 0x002fca00000000ff */
[----:B------:R-:W-:-:S07]  /*4390*/  IMAD R10, R11, R152, RZ ;  /* 0x000000980b0a7224 */ /* 0x000fce00078e02ff */
.L_x_145:
[----:B------:R-:W-:Y:S05]  /*43a0*/  BSYNC B1 ;  /* 0x0000000000017941 */ /* 0x000fea0003800000 */
.L_x_144:
        /* <DEDUP_REMOVED lines=11> */
.L_x_147:
[----:B------:R-:W-:Y:S05]  /*4460*/  BSYNC B1 ;  /* 0x0000000000017941 */ /* 0x000fea0003800000 */
.L_x_146:
[----:B-1----:R-:W-:Y:S01]  /*4470*/  @!P4 IMAD R11, R78, R153, R10 ;  /* 0x000000994e0bc224 */ /* 0x002fe200078e020a */
[----:B------:R-:W-:Y:S04]  /*4480*/  BSSY B1, `(.L_x_148) ;  /* 0x0000006000017945 */ /* 0x000fe80003800000 */
[----:B------:R1:W-:Y:S01]  /*4490*/  @!P4 STG.E.U8 desc[UR36][R6.64+0x68], R11 ;  /* 0x0000680b0600c986 */ /* 0x0003e2000c101124 */
[----:B------:R-:W-:Y:S05]  /*44a0*/  @P3 BRA `(.L_x_149) ;  /* 0x00000000000c3947 */ /* 0x000fea0003800000 */
[----:B------:R-:W1:Y:S02]  /*44b0*/  LDG.E.U8 R164, desc[UR36][R8.64+0x69] ;  /* 0x0000692408a47981 */ /* 0x000e64000c1e1100 */
[----:B-1----:R-:W-:-:S05]  /*44c0*/  PRMT R11, R164, 0x8880, RZ ;  /* 0x00008880a40b7816 */ /* 0x002fca00000000ff */
[----:B------:R-:W-:-:S07]  /*44d0*/  IMAD R10, R11, R152, RZ ;  /* 0x000000980b0a7224 */ /* 0x000fce00078e02ff */
.L_x_149:
[----:B------:R-:W-:Y:S05]  /*44e0*/  BSYNC B1 ;  /* 0x0000000000017941 */ /* 0x000fea0003800000 */
.L_x_148:
[----:B------:R-:W-:Y:S01]  /*44f0*/  @!P3 IMAD R79, R79, R153, R10 ;  /* 0x000000994f4fb224 */ /* 0x000fe200078e020a */
[----:B------:R-:W-:Y:S04]  /*4500*/  BSSY B1, `(.L_x_150) ;  /* 0x0000006000017945 */ /* 0x000fe80003800000 */
[----:B------:R0:W-:Y:S01]  /*4510*/  @!P3 STG.E.U8 desc[UR36][R6.64+0x69], R79 ;  /* 0x0000694f0600b986 */ /* 0x0001e2000c101124 */
[----:B------:R-:W-:Y:S05]  /*4520*/  @P5 BRA `(.L_x_151) ;  /* 0x00000000000c5947 */ /* 0x000fea0003800000 */
[----:B------:R-:W1:Y:S02]  /*4530*/  LDG.E.U8 R164, desc[UR36][R2.64+0x70] ;  /* 0x0000702402a47981 */ /* 0x000e64000c1e1100 */
[----:B-1----:R-:W-:-:S05]  /*4540*/  PRMT R11, R164, 0x8880, RZ ;  /* 0x00008880a40b7816 */ /* 0x002fca00000000ff */
[----:B------:R-:W-:-:S07]  /*4550*/  IMAD R10, R11, R152, RZ ;  /* 0x000000980b0a7224 */ /* 0x000fce00078e02ff */
.L_x_151:
[----:B------:R-:W-:Y:S05]  /*4560*/  BSYNC B1 ;  /* 0x0000000000017941 */ /* 0x000fea0003800000 */
.L_x_150:
[----:B-1----:R-:W-:Y:S01]  /*4570*/  @!P5 IMAD R11, R80, R153, R10 ;  /* 0x00000099500bd224 */ /* 0x002fe200078e020a */
[----:B------:R-:W-:Y:S04]  /*4580*/  BSSY B1, `(.L_x_152) ;  /* 0x0000006000017945 */ /* 0x000fe80003800000 */
[----:B------:R1:W-:Y:S01]  /*4590*/  @!P5 STG.E.U8 desc[UR36][R4.64+0x70], R11 ;  /* 0x0000700b0400d986 */ /* 0x0003e2000c101124 */
[----:B------:R-:W-:Y:S05]  /*45a0*/  @P2 BRA `(.L_x_153) ;  /* 0x00000000000c2947 */ /* 0x000fea0003800000 */
[----:B------:R-:W1:Y:S02]  /*45b0*/  LDG.E.U8 R164, desc[UR36][R2.64+0x71] ;  /* 0x0000712402a47981 */ /* 0x000e64000c1e1100 */
[----:B-1----:R-:W-:-:S05]  /*45c0*/  PRMT R11, R164, 0x8880, RZ ;  /* 0x00008880a40b7816 */ /* 0x002fca00000000ff */
[----:B------:R-:W-:-:S07]  /*45d0*/  IMAD R10, R11, R152, RZ ;  /* 0x000000980b0a7224 */ /* 0x000fce00078e02ff */
.L_x_153:
[----:B------:R-:W-:Y:S05]  /*45e0*/  BSYNC B1 ;  /* 0x0000000000017941 */ /* 0x000fea0003800000 */
.L_x_152:
        /* <DEDUP_REMOVED lines=11> */
.L_x_155:
[----:B------:R-:W-:Y:S05]  /*46a0*/  BSYNC B1 ;  /* 0x0000000000017941 */ /* 0x000fea0003800000 */
.L_x_154:
[----:B-1----:R-:W-:Y:S01]  /*46b0*/  @!P4 IMAD R11, R82, R153, R10 ;  /* 0x00000099520bc224 */ /* 0x002fe200078e020a */
[----:B------:R-:W-:Y:S04]  /*46c0*/  BSSY B1, `(.L_x_156) ;  /* 0x0000006000017945 */ /* 0x000fe80003800000 */
[----:B------:R1:W-:Y:S01]  /*46d0*/  @!P4 STG.E.U8 desc[UR36][R6.64+0x70], R11 ;  /* 0x0000700b0600c986 */ /* 0x0003e2000c101124 */
[----:B------:R-:W-:Y:S05]  /*46e0*/  @P3 BRA `(.L_x_157) ;  /* 0x00000000000c3947 */ /* 0x000fea0003800000 */
[----:B------:R-:W1:Y:S02]  /*46f0*/  LDG.E.U8 R164, desc[UR36][R8.64+0x71] ;  /* 0x0000712408a47981 */ /* 0x000e64000c1e1100 */
[----:B-1----:R-:W-:-:S05]  /*4700*/  PRMT R11, R164, 0x8880, RZ ;  /* 0x00008880a40b7816 */ /* 0x002fca00000000ff */
[----:B------:R-:W-:-:S07]  /*4710*/  IMAD R10, R11, R152, RZ ;  /* 0x000000980b0a7224 */ /* 0x000fce00078e02ff */
.L_x_157:
[----:B------:R-:W-:Y:S05]  /*4720*/  BSYNC B1 ;  /* 0x0000000000017941 */ /* 0x000fea0003800000 */
.L_x_156:
[----:B------:R-:W-:Y:S01]  /*4730*/  @!P3 IMAD R83, R83, R153, R10 ;  /* 0x000000995353b224 */ /* 0x000fe200078e020a */
[----:B------:R-:W-:Y:S04]  /*4740*/  BSSY B1, `(.L_x_158) ;  /* 0x0000006000017945 */ /* 0x000fe80003800000 */
[----:B------:R0:W-:Y:S01]  /*4750*/  @!P3 STG.E.U8 desc[UR36][R6.64+0x71], R83 ;  /* 0x000071530600b986 */ /* 0x0001e2000c101124 */
[----:B------:R-:W-:Y:S05]  /*4760*/  @P5 BRA `(.L_x_159) ;  /* 0x00000000000c5947 */ /* 0x000fea0003800000 */
[----:B------:R-:W1:Y:S02]  /*4770*/  LDG.E.U8 R164, desc[UR36][R2.64+0x78] ;  /* 0x0000782402a47981 */ /* 0x000e64000c1e1100 */
[----:B-1----:R-:W-:-:S05]  /*4780*/  PRMT R11, R164, 0x8880, RZ ;  /* 0x00008880a40b7816 */ /* 0x002fca00000000ff */
[----:B------:R-:W-:-:S07]  /*4790*/  IMAD R10, R11, R152, RZ ;  /* 0x000000980b0a7224 */ /* 0x000fce00078e02ff */
.L_x_159:
[----:B------:R-:W-:Y:S05]  /*47a0*/  BSYNC B1 ;  /* 0x0000000000017941 */ /* 0x000fea0003800000 */
.L_x_158:
[----:B-1----:R-:W-:Y:S01]  /*47b0*/  @!P5 IMAD R11, R84, R153, R10 ;  /* 0x00000099540bd224 */ /* 0x002fe200078e020a */
[----:B------:R-:W-:Y:S04]  /*47c0*/  BSSY B1, `(.L_x_160) ;  /* 0x0000006000017945 */ /* 0x000fe80003800000 */
[----:B------:R1:W-:Y:S01]  /*47d0*/  @!P5 STG.E.U8 desc[UR36][R4.64+0x78], R11 ;  /* 0x0000780b0400d986 */ /* 0x0003e2000c101124 */
[----:B------:R-:W-:Y:S05]  /*47e0*/  @P2 BRA `(.L_x_161) ;  /* 0x00000000000c2947 */ /* 0x000fea0003800000 */
[----:B------:R-:W1:Y:S02]  /*47f0*/  LDG.E.U8 R164, desc[UR36][R2.64+0x79] ;  /* 0x0000792402a47981 */ /* 0x000e64000c1e1100 */
[----:B-1----:R-:W-:-:S05]  /*4800*/  PRMT R11, R164, 0x8880, RZ ;  /* 0x00008880a40b7816 */ /* 0x002fca00000000ff */
[----:B------:R-:W-:-:S07]  /*4810*/  IMAD R10, R11, R152, RZ ;  /* 0x000000980b0a7224 */ /* 0x000fce00078e02ff */
.L_x_161:
[----:B------:R-:W-:Y:S05]  /*4820*/  BSYNC B1 ;  /* 0x0000000000017941 */ /* 0x000fea0003800000 */
.L_x_160:
        /* <DEDUP_REMOVED lines=11> */
.L_x_163:
[----:B------:R-:W-:Y:S05]  /*48e0*/  BSYNC B1 ;  /* 0x0000000000017941 */ /* 0x000fea0003800000 */
.L_x_162:
[----:B-1----:R-:W-:Y:S01]  /*48f0*/  @!P4 IMAD R11, R86, R153, R10 ;  /* 0x00000099560bc224 */ /* 0x002fe200078e020a */
[----:B------:R-:W-:Y:S04]  /*4900*/  BSSY B1, `(.L_x_164) ;  /* 0x0000006000017945 */ /* 0x000fe80003800000 */
[----:B------:R1:W-:Y:S01]  /*4910*/  @!P4 STG.E.U8 desc[UR36][R6.64+0x78], R11 ;  /* 0x0000780b0600c986 */ /* 0x0003e2000c101124 */
[----:B------:R-:W-:Y:S05]  /*4920*/  @P3 BRA `(.L_x_165) ;  /* 0x00000000000c3947 */ /* 0x000fea0003800000 */
[----:B------:R-:W1:Y:S02]  /*4930*/  LDG.E.U8 R164, desc[UR36][R8.64+0x79] ;  /* 0x0000792408a47981 */ /* 0x000e64000c1e1100 */
[----:B-1----:R-:W-:-:S05]  /*4940*/  PRMT R11, R164, 0x8880, RZ ;  /* 0x00008880a40b7816 */ /* 0x002fca00000000ff */
[----:B------:R-:W-:-:S07]  /*4950*/  IMAD R10, R11, R152, RZ ;  /* 0x000000980b0a7224 */ /* 0x000fce00078e02ff */
.L_x_165:
[----:B------:R-:W-:Y:S05]  /*4960*/  BSYNC B1 ;  /* 0x0000000000017941 */ /* 0x000fea0003800000 */
.L_x_164:
[----:B------:R-:W-:Y:S01]  /*4970*/  @!P3 IMAD R87, R87, R153, R10 ;  /* 0x000000995757b224 */ /* 0x000fe200078e020a */
[----:B------:R-:W-:Y:S04]  /*4980*/  BSSY B1, `(.L_x_166) ;  /* 0x0000006000017945 */ /* 0x000fe80003800000 */
[----:B------:R0:W-:Y:S01]  /*4990*/  @!P3 STG.E.U8 desc[UR36][R6.64+0x79], R87 ;  /* 0x000079570600b986 */ /* 0x0001e2000c101124 */
[----:B------:R-:W-:Y:S05]  /*49a0*/  @P5 BRA `(.L_x_167) ;  /* 0x00000000000c5947 */ /* 0x000fea0003800000 */
[----:B------:R-:W1:Y:S02]  /*49b0*/  LDG.E.U8 R164, desc[UR36][R2.64+0x80] ;  /* 0x0000802402a47981 */ /* 0x000e64000c1e1100 */
[----:B-1----:R-:W-:-:S05]  /*49c0*/  PRMT R11, R164, 0x8880, RZ ;  /* 0x00008880a40b7816 */ /* 0x002fca00000000ff */
[----:B------:R-:W-:-:S07]  /*49d0*/  IMAD R10, R11, R152, RZ ;  /* 0x000000980b0a7224 */ /* 0x000fce00078e02ff */
.L_x_167:
[----:B------:R-:W-:Y:S05]  /*49e0*/  BSYNC B1 ;  /* 0x0000000000017941 */ /* 0x000fea0003800000 */
.L_x_166:
[----:B-1----:R-:W-:Y:S01]  /*49f0*/  @!P5 IMAD R11, R88, R153, R10 ;  /* 0x00000099580bd224 */ /* 0x002fe200078e020a */
[----:B------:R-:W-:Y:S04]  /*4a00*/  BSSY B1, `(.L_x_168) ;  /* 0x0000006000017945 */ /* 0x000fe80003800000 */
[----:B------:R1:W-:Y:S01]  /*4a10*/  @!P5 STG.E.U8 desc[UR36][R4.64+0x80], R11 ;  /* 0x0000800b0400d986 */ /* 0x0003e2000c101124 */
[----:B------:R-:W-:Y:S05]  /*4a20*/  @P2 BRA `(.L_x_169) ;  /* 0x00000000000c2947 */ /* 0x000fea0003800000 */
[----:B------:R-:W1:Y:S02]  /*4a30*/  LDG.E.U8 R164, desc[UR36][R2.64+0x81] ;  /* 0x0000812402a47981 */ /* 0x000e64000c1e1100 */
[----:B-1----:R-:W-:-:S05]  /*4a40*/  PRMT R11, R164, 0x8880, RZ ;  /* 0x00008880a40b7816 */ /* 0x002fca00000000ff */
[----:B------:R-:W-:-:S07]  /*4a50*/  IMAD R10, R11, R152, RZ ;  /* 0x000000980b0a7224 */ /* 0x000fce00078e02ff */
.L_x_169:
[----:B------:R-:W-:Y:S05]  /*4a60*/  BSYNC B1 ;  /* 0x0000000000017941 */ /* 0x000fea0003800000 */
.L_x_168:
        /* <DEDUP_REMOVED lines=11> */
.L_x_171:
[----:B------:R-:W-:Y:S05]  /*4b20*/  BSYNC B1 ;  /* 0x0000000000017941 */ /* 0x000fea0003800000 */
.L_x_170:
[----:B-1----:R-:W-:Y:S01]  /*4b30*/  @!P4 IMAD R11, R90, R153, R10 ;  /* 0x000000995a0bc224 */ /* 0x002fe200078e020a */
[----:B------:R-:W-:Y:S04]  /*4b40*/  BSSY B1, `(.L_x_172) ;  /* 0x0000006000017945 */ /* 0x000fe80003800000 */
[----:B------:R1:W-:Y:S01]  /*4b50*/  @!P4 STG.E.U8 desc[UR36][R6.64+0x80], R11 ;  /* 0x0000800b0600c986 */ /* 0x0003e2000c101124 */
[----:B------:R-:W-:Y:S05]  /*4b60*/  @P3 BRA `(.L_x_173) ;  /* 0x00000000000c3947 */ /* 0x000fea0003800000 */
[----:B------:R-:W1:Y:S02]  /*4b70*/  LDG.E.U8 R164, desc[UR36][R8.64+0x81] ;  /* 0x0000812408a47981 */ /* 0x000e64000c1e1100 */
[----:B-1----:R-:W-:-:S05]  /*4b80*/  PRMT R11, R164, 0x8880, RZ ;  /* 0x00008880a40b7816 */ /* 0x002fca00000000ff */
[----:B------:R-:W-:-:S07]  /*4b90*/  IMAD R10, R11, R152, RZ ;  /* 0x000000980b0a7224 */ /* 0x000fce00078e02ff */
.L_x_173:
[----:B------:R-:W-:Y:S05]  /*4ba0*/  BSYNC B1 ;  /* 0x0000000000017941 */ /* 0x000fea0003800000 */
.L_x_172:
[----:B------:R-:W-:Y:S01]  /*4bb0*/  @!P3 IMAD R91, R91, R153, R10 ;  /* 0x000000995b5bb224 */ /* 0x000fe200078e020a */
[----:B------:R-:W-:Y:S04]  /*4bc0*/  BSSY B1, `(.L_x_174) ;  /* 0x0000006000017945 */ /* 0x000fe80003800000 */
[----:B------:R0:W-:Y:S01]  /*4bd0*/  @!P3 STG.E.U8 desc[UR36][R6.64+0x81], R91 ;  /* 0x0000815b0600b986 */ /* 0x0001e2000c101124 */
[----:B------:R-:W-:Y:S05]  /*4be0*/  @P5 BRA `(.L_x_175) ;  /* 0x00000000000c5947 */ /* 0x000fea0003800000 */
[----:B------:R-:W1:Y:S02]  /*4bf0*/  LDG.E.U8 R164, desc[UR36][R2.64+0x88] ;  /* 0x0000882402a47981 */ /* 0x000e64000c1e1100 */
[----:B-1----:R-:W-:-:S05]  /*4c00*/  PRMT R11, R164, 0x8880, RZ ;  /* 0x00008880a40b7816 */ /* 0x002fca00000000ff */
[----:B------:R-:W-:-:S07]  /*4c10*/  IMAD R10, R11, R152, RZ ;  /* 0x000000980b0a7224 */ /* 0x000fce00078e02ff */
.L_x_175:
[----:B------:R-:W-:Y:S05]  /*4c20*/  BSYNC B1 ;  /* 0x0000000000017941 */ /* 0x000fea0003800000 */
.L_x_174:
[----:B-1----:R-:W-:Y:S01]  /*4c30*/  @!P5 IMAD R11, R92, R153, R10 ;  /* 0x000000995c0bd224 */ /* 0x002fe200078e020a */
[----:B------:R-:W-:Y:S04]  /*4c40*/  BSSY B1, `(.L_x_176) ;  /* 0x0000006000017945 */ /* 0x000fe80003800000 */
[----:B------:R1:W-:Y:S01]  /*4c50*/  @!P5 STG.E.U8 desc[UR36][R4.64+0x88], R11 ;  /* 0x0000880b0400d986 */ /* 0x0003e2000c101124 */
[----:B------:R-:W-:Y:S05]  /*4c60*/  @P2 BRA `(.L_x_177) ;  /* 0x00000000000c2947 */ /* 0x000fea0003800000 */
[----:B------:R-:W1:Y:S02]  /*4c70*/  LDG.E.U8 R164, desc[UR36][R2.64+0x89] ;  /* 0x0000892402a47981 */ /* 0x000e64000c1e1100 */
[----:B-1----:R-:W-:-:S05]  /*4c80*/  PRMT R11, R164, 0x8880, RZ ;  /* 0x00008880a40b7816 */ /* 0x002fca00000000ff */
[----:B------:R-:W-:-:S07]  /*4c90*/  IMAD R10, R11, R152, RZ ;  /* 0x000000980b0a7224 */ /* 0x000fce00078e02ff */
.L_x_177:
[----:B------:R-:W-:Y:S05]  /*4ca0*/  BSYNC B1 ;  /* 0x0000000000017941 */ /* 0x000fea0003800000 */
.L_x_176:
        /* <DEDUP_REMOVED lines=11> */
.L_x_179:
[----:B------:R-:W-:Y:S05]  /*4d60*/  BSYNC B1 ;  /* 0x0000000000017941 */ /* 0x000fea0003800000 */
.L_x_178:
[----:B-1----:R-:W-:Y:S01]  /*4d70*/  @!P4 IMAD R11, R94, R153, R10 ;  /* 0x000000995e0bc224 */ /* 0x002fe200078e020a */
[----:B------:R-:W-:Y:S04]  /*4d80*/  BSSY B1, `(.L_x_180) ;  /* 0x0000006000017945 */ /* 0x000fe80003800000 */
[----:B------:R1:W-:Y:S01]  /*4d90*/  @!P4 STG.E.U8 desc[UR36][R6.64+0x88], R11 ;  /* 0x0000880b0600c986 */ /* 0x0003e2000c101124 */
[----:B------:R-:W-:Y:S05]  /*4da0*/  @P3 BRA `(.L_x_181) ;  /* 0x00000000000c3947 */ /* 0x000fea0003800000 */
[----:B------:R-:W1:Y:S02]  /*4db0*/  LDG.E.U8 R164, desc[UR36][R8.64+0x89] ;  /* 0x0000892408a47981 */ /* 0x000e64000c1e1100 */
[----:B-1----:R-:W-:-:S05]  /*4dc0*/  PRMT R11, R164, 0x8880, RZ ;  /* 0x00008880a40b7816 */ /* 0x002fca00000000ff */
[----:B------:R-:W-:-:S07]  /*4dd0*/  IMAD R10, R11, R152, RZ ;  /* 0x000000980b0a7224 */ /* 0x000fce00078e02ff */
.L_x_181:
[----:B------:R-:W-:Y:S05]  /*4de0*/  BSYNC B1 ;  /* 0x0000000000017941 */ /* 0x000fea0003800000 */
.L_x_180:
[----:B------:R-:W-:Y:S01]  /*4df0*/  @!P3 IMAD R95, R95, R153, R10 ;  /* 0x000000995f5fb224 */ /* 0x000fe200078e020a */
[----:B------:R-:W-:Y:S04]  /*4e00*/  BSSY B1, `(.L_x_182) ;  /* 0x0000006000017945 */ /* 0x000fe80003800000 */
[----:B------:R0:W-:Y:S01]  /*4e10*/  @!P3 STG.E.U8 desc[UR36][R6.64+0x89], R95 ;  /* 0x0000895f0600b986 */ /* 0x0001e2000c101124 */
[----:B------:R-:W-:Y:S05]  /*4e20*/  @P5 BRA `(.L_x_183) ;  /* 0x00000000000c5947 */ /* 0x000fea0003800000 */
[----:B------:R-:W1:Y:S02]  /*4e30*/  LDG.E.U8 R164, desc[UR36][R2.64+0x90] ;  /* 0x0000902402a47981 */ /* 0x000e64000c1e1100 */
[----:B-1----:R-:W-:-:S05]  /*4e40*/  PRMT R11, R164, 0x8880, RZ ;  /* 0x00008880a40b7816 */ /* 0x002fca00000000ff */
[----:B------:R-:W-:-:S07]  /*4e50*/  IMAD R10, R11, R152, RZ ;  /* 0x000000980b0a7224 */ /* 0x000fce00078e02ff */
.L_x_183:
[----:B------:R-:W-:Y:S05]  /*4e60*/  BSYNC B1 ;  /* 0x0000000000017941 */ /* 0x000fea0003800000 */
.L_x_182:
[----:B-1----:R-:W-:Y:S01]  /*4e70*/  @!P5 IMAD R11, R96, R153, R10 ;  /* 0x00000099600bd224 */ /* 0x002fe200078e020a */
[----:B------:R-:W-:Y:S04]  /*4e80*/  BSSY B1, `(.L_x_184) ;  /* 0x0000006000017945 */ /* 0x000fe80003800000 */
[----:B------:R1:W-:Y:S01]  /*4e90*/  @!P5 STG.E.U8 desc[UR36][R4.64+0x90], R11 ;  /* 0x0000900b0400d986 */ /* 0x0003e2000c101124 */
[----:B------:R-:W-:Y:S05]  /*4ea0*/  @P2 BRA `(.L_x_185) ;  /* 0x00000000000c2947 */ /* 0x000fea0003800000 */
[----:B------:R-:W1:Y:S02]  /*4eb0*/  LDG.E.U8 R164, desc[UR36][R2.64+0x91] ;  /* 0x0000912402a47981 */ /* 0x000e64000c1e1100 */
[----:B-1----:R-:W-:-:S05]  /*4ec0*/  PRMT R11, R164, 0x8880, RZ ;  /* 0x00008880a40b7816 */ /* 0x002fca00000000ff */
[----:B------:R-:W-:-:S07]  /*4ed0*/  IMAD R10, R11, R152, RZ ;  /* 0x000000980b0a7224 */ /* 0x000fce00078e02ff */
.L_x_185:
[----:B------:R-:W-:Y:S05]  /*4ee0*/  BSYNC B1 ;  /* 0x0000000000017941 */ /* 0x000fea0003800000 */
.L_x_184:
        /* <DEDUP_REMOVED lines=11> */
.L_x_187:
[----:B------:R-:W-:Y:S05]  /*4fa0*/  BSYNC B1 ;  /* 0x0000000000017941 */ /* 0x000fea0003800000 */
.L_x_186:
[----:B-1----:R-:W-:Y:S01]  /*4fb0*/  @!P4 IMAD R11, R98, R153, R10 ;  /* 0x00000099620bc224 */ /* 0x002fe200078e020a */
[----:B------:R-:W-:Y:S04]  /*4fc0*/  BSSY B1, `(.L_x_188) ;  /* 0x0000006000017945 */ /* 0x000fe80003800000 */
[----:B------:R1:W-:Y:S01]  /*4fd0*/  @!P4 STG.E.U8 desc[UR36][R6.64+0x90], R11 ;  /* 0x0000900b0600c986 */ /* 0x0003e2000c101124 */
[----:B------:R-:W-:Y:S05]  /*4fe0*/  @P3 BRA `(.L_x_189) ;  /* 0x00000000000c3947 */ /* 0x000fea0003800000 */
[----:B------:R-:W1:Y:S02]  /*4ff0*/  LDG.E.U8 R164, desc[UR36][R8.64+0x91] ;  /* 0x0000912408a47981 */ /* 0x000e64000c1e1100 */
[----:B-1----:R-:W-:-:S05]  /*5000*/  PRMT R11, R164, 0x8880, RZ ;  /* 0x00008880a40b7816 */ /* 0x002fca00000000ff */
[----:B------:R-:W-:-:S07]  /*5010*/  IMAD R10, R11, R152, RZ ;  /* 0x000000980b0a7224 */ /* 0x000fce00078e02ff */
.L_x_189:
[----:B------:R-:W-:Y:S05]  /*5020*/  BSYNC B1 ;  /* 0x0000000000017941 */ /* 0x000fea0003800000 */
.L_x_188:
[----:B------:R-:W-:Y:S01]  /*5030*/  @!P3 IMAD R99, R99, R153, R10 ;  /* 0x000000996363b224 */ /* 0x000fe200078e020a */
[----:B------:R-:W-:Y:S04]  /*5040*/  BSSY B1, `(.L_x_190) ;  /* 0x0000006000017945 */ /* 0x000fe80003800000 */
[----:B------:R0:W-:Y:S01]  /*5050*/  @!P3 STG.E.U8 desc[UR36][R6.64+0x91], R99 ;  /* 0x000091630600b986 */ /* 0x0001e2000c101124 */
[----:B------:R-:W-:Y:S05]  /*5060*/  @P5 BRA `(.L_x_191) ;  /* 0x00000000000c5947 */ /* 0x000fea0003800000 */
[----:B------:R-:W1:Y:S02]  /*5070*/  LDG.E.U8 R164, desc[UR36][R2.64+0x98] ;  /* 0x0000982402a47981 */ /* 0x000e64000c1e1100 */
[----:B-1----:R-:W-:-:S05]  /*5080*/  PRMT R11, R164, 0x8880, RZ ;  /* 0x00008880a40b7816 */ /* 0x002fca00000000ff */
[----:B------:R-:W-:-:S07]  /*5090*/  IMAD R10, R11, R152, RZ ;  /* 0x000000980b0a7224 */ /* 0x000fce00078e02ff */
.L_x_191:
[----:B------:R-:W-:Y:S05]  /*50a0*/  BSYNC B1 ;  /* 0x0000000000017941 */ /* 0x000fea0003800000 */
.L_x_190:
[----:B-1----:R-:W-:Y:S01]  /*50b0*/  @!P5 IMAD R11, R100, R153, R10 ;  /* 0x00000099640bd224 */ /* 0x002fe200078e020a */
[----:B------:R-:W-:Y:S04]  /*50c0*/  BSSY B1, `(.L_x_192) ;  /* 0x0000006000017945 */ /* 0x000fe80003800000 */
[----:B------:R1:W-:Y:S01]  /*50d0*/  @!P5 STG.E.U8 desc[UR36][R4.64+0x98], R11 ;  /* 0x0000980b0400d986 */ /* 0x0003e2000c101124 */
[----:B------:R-:W-:Y:S05]  /*50e0*/  @P2 BRA `(.L_x_193) ;  /* 0x00000000000c2947 */ /* 0x000fea0003800000 */
[----:B------:R-:W1:Y:S02]  /*50f0*/  LDG.E.U8 R164, desc[UR36][R2.64+0x99] ;  /* 0x0000992402a47981 */ /* 0x000e64000c1e1100 */
[----:B-1----:R-:W-:-:S05]  /*5100*/  PRMT R11, R164, 0x8880, RZ ;  /* 0x00008880a40b7816 */ /* 0x002fca00000000ff */
[----:B------:R-:W-:-:S07]  /*5110*/  IMAD R10, R11, R152, RZ ;  /* 0x000000980b0a7224 */ /* 0x000fce00078e02ff */
.L_x_193:
[----:B------:R-:W-:Y:S05]  /*5120*/  BSYNC B1 ;  /* 0x0000000000017941 */ /* 0x000fea0003800000 */
.L_x_192:
        /* <DEDUP_REMOVED lines=11> */
.L_x_195:
[----:B------:R-:W-:Y:S05]  /*51e0*/  BSYNC B1 ;  /* 0x0000000000017941 */ /* 0x000fea0003800000 */
.L_x_194:
[----:B-1----:R-:W-:Y:S01]  /*51f0*/  @!P4 IMAD R11, R102, R153, R10 ;  /* 0x00000099660bc224 */ /* 0x002fe200078e020a */
[----:B------:R-:W-:Y:S04]  /*5200*/  BSSY B1, `(.L_x_196) ;  /* 0x0000006000017945 */ /* 0x000fe80003800000 */
[----:B------:R1:W-:Y:S01]  /*5210*/  @!P4 STG.E.U8 desc[UR36][R6.64+0x98], R11 ;  /* 0x0000980b0600c986 */ /* 0x0003e2000c101124 */
[----:B------:R-:W-:Y:S05]  /*5220*/  @P3 BRA `(.L_x_197) ;  /* 0x00000000000c3947 */ /* 0x000fea0003800000 */
[----:B------:R-:W1:Y:S02]  /*5230*/  LDG.E.U8 R164, desc[UR36][R8.64+0x99] ;  /* 0x0000992408a47981 */ /* 0x000e64000c1e1100 */
[----:B-1----:R-:W-:-:S05]  /*5240*/  PRMT R11, R164, 0x8880, RZ ;  /* 0x00008880a40b7816 */ /* 0x002fca00000000ff */
[----:B------:R-:W-:-:S07]  /*5250*/  IMAD R10, R11, R152, RZ ;  /* 0x000000980b0a7224 */ /* 0x000fce00078e02ff */
.L_x_197:
[----:B------:R-:W-:Y:S05]  /*5260*/  BSYNC B1 ;  /* 0x0000000000017941 */ /* 0x000fea0003800000 */
.L_x_196:
[----:B------:R-:W-:Y:S01]  /*5270*/  @!P3 IMAD R103, R103, R153, R10 ;  /* 0x000000996767b224 */ /* 0x000fe200078e020a */
[----:B------:R-:W-:Y:S04]  /*5280*/  BSSY B1, `(.L_x_198) ;  /* 0x0000006000017945 */ /* 0x000fe80003800000 */
[----:B------:R0:W-:Y:S01]  /*5290*/  @!P3 STG.E.U8 desc[UR36][R6.64+0x99], R103 ;  /* 0x000099670600b986 */ /* 0x0001e2000c101124 */
[----:B------:R-:W-:Y:S05]  /*52a0*/  @P5 BRA `(.L_x_199) ;  /* 0x00000000000c5947 */ /* 0x000fea0003800000 */
[----:B------:R-:W1:Y:S02]  /*52b0*/  LDG.E.U8 R164, desc[UR36][R2.64+0xa0] ;  /* 0x0000a02402a47981 */ /* 0x000e64000c1e1100 */
[----:B-1----:R-:W-:-:S05]  /*52c0*/  PRMT R11, R164, 0x8880, RZ ;  /* 0x00008880a40b7816 */ /* 0x002fca00000000ff */
[----:B------:R-:W-:-:S07]  /*52d0*/  IMAD R10, R11, R152, RZ ;  /* 0x000000980b0a7224 */ /* 0x000fce00078e02ff */
.L_x_199:
[----:B------:R-:W-:Y:S05]  /*52e0*/  BSYNC B1 ;  /* 0x0000000000017941 */ /* 0x000fea0003800000 */
.L_x_198:
[----:B-1----:R-:W-:Y:S01]  /*52f0*/  @!P5 IMAD R11, R104, R153, R10 ;  /* 0x00000099680bd224 */ /* 0x002fe200078e020a */
[----:B------:R-:W-:Y:S04]  /*5300*/  BSSY B1, `(.L_x_200) ;  /* 0x0000006000017945 */ /* 0x000fe80003800000 */
[----:B------:R1:W-:Y:S01]  /*5310*/  @!P5 STG.E.U8 desc[UR36][R4.64+0xa0], R11 ;  /* 0x0000a00b0400d986 */ /* 0x0003e2000c101124 */
[----:B------:R-:W-:Y:S05]  /*5320*/  @P2 BRA `(.L_x_201) ;  /* 0x00000000000c2947 */ /* 0x000fea0003800000 */
[----:B------:R-:W1:Y:S02]  /*5330*/  LDG.E.U8 R164, desc[UR36][R2.64+0xa1] ;  /* 0x0000a12402a47981 */ /* 0x000e64000c1e1100 */
[----:B-1----:R-:W-:-:S05]  /*5340*/  PRMT R11, R164, 0x8880, RZ ;  /* 0x00008880a40b7816 */ /* 0x002fca00000000ff */
[----:B------:R-:W-:-:S07]  /*5350*/  IMAD R10, R11, R152, RZ ;  /* 0x000000980b0a7224 */ /* 0x000fce00078e02ff */
.L_x_201:
[----:B------:R-:W-:Y:S05]  /*5360*/  BSYNC B1 ;  /* 0x0000000000017941 */ /* 0x000fea0003800000 */
.L_x_200:
        /* <DEDUP_REMOVED lines=11> */
.L_x_203:
[----:B------:R-:W-:Y:S05]  /*5420*/  BSYNC B1 ;  /* 0x0000000000017941 */ /* 0x000fea0003800000 */
.L_x_202:
[----:B-1----:R-:W-:Y:S01]  /*5430*/  @!P4 IMAD R11, R106, R153, R10 ;  /* 0x000000996a0bc224 */ /* 0x002fe200078e020a */
[----:B------:R-:W-:Y:S04]  /*5440*/  BSSY B1, `(.L_x_204) ;  /* 0x0000006000017945 */ /* 0x000fe80003800000 */
[----:B------:R1:W-:Y:S01]  /*5450*/  @!P4 STG.E.U8 desc[UR36][R6.64+0xa0], R11 ;  /* 0x0000a00b0600c986 */ /* 0x0003e2000c101124 */
[----:B------:R-:W-:Y:S05]  /*5460*/  @P3 BRA `(.L_x_205) ;  /* 0x00000000000c3947 */ /* 0x000fea0003800000 */
[----:B------:R-:W1:Y:S02]  /*5470*/  LDG.E.U8 R164, desc[UR36][R8.64+0xa1] ;  /* 0x0000a12408a47981 */ /* 0x000e64000c1e1100 */
[----:B-1----:R-:W-:-:S05]  /*5480*/  PRMT R11, R164, 0x8880, RZ ;  /* 0x00008880a40b7816 */ /* 0x002fca00000000ff */
[----:B------:R-:W-:-:S07]  /*5490*/  IMAD R10, R11, R152, RZ ;  /* 0x000000980b0a7224 */ /* 0x000fce00078e02ff */
.L_x_205:
[----:B------:R-:W-:Y:S05]  /*54a0*/  BSYNC B1 ;  /* 0x0000000000017941 */ /* 0x000fea0003800000 */
.L_x_204:
[----:B------:R-:W-:Y:S01]  /*54b0*/  @!P3 IMAD R107, R107, R153, R10 ;  /* 0x000000996b6bb224 */ /* 0x000fe200078e020a */
[----:B------:R-:W-:Y:S04]  /*54c0*/  BSSY B1, `(.L_x_206) ;  /* 0x0000006000017945 */ /* 0x000fe80003800000 */
[----:B------:R0:W-:Y:S01]  /*54d0*/  @!P3 STG.E.U8 desc[UR36][R6.64+0xa1], R107 ;  /* 0x0000a16b0600b986 */ /* 0x0001e2000c101124 */
[----:B------:R-:W-:Y:S05]  /*54e0*/  @P5 BRA `(.L_x_207) ;  /* 0x00000000000c5947 */ /* 0x000fea0003800000 */
[----:B------:R-:W1:Y:S02]  /*54f0*/  LDG.E.U8 R164, desc[UR36][R2.64+0xa8] ;  /* 0x0000a82402a47981 */ /* 0x000e64000c1e1100 */
[----:B-1----:R-:W-:-:S05]  /*5500*/  PRMT R11, R164, 0x8880, RZ ;  /* 0x00008880a40b7816 */ /* 0x002fca00000000ff */
[----:B------:R-:W-:-:S07]  /*5510*/  IMAD R10, R11, R152, RZ ;  /* 0x000000980b0a7224 */ /* 0x000fce00078e02ff */
.L_x_207:
[----:B------:R-:W-:Y:S05]  /*5520*/  BSYNC B1 ;  /* 0x0000000000017941 */ /* 0x000fea0003800000 */
.L_x_206:
[----:B-1----:R-:W-:Y:S01]  /*5530*/  @!P5 IMAD R11, R108, R153, R10 ;  /* 0x000000996c0bd224 */ /* 0x002fe200078e020a */
[----:B------:R-:W-:Y:S04]  /*5540*/  BSSY B1, `(.L_x_208) ;  /* 0x0000006000017945 */ /* 0x000fe80003800000 */
[----:B------:R1:W-:Y:S01]  /*5550*/  @!P5 STG.E.U8 desc[UR36][R4.64+0xa8], R11 ;  /* 0x0000a80b0400d986 */ /* 0x0003e2000c101124 */
[----:B------:R-:W-:Y:S05]  /*5560*/  @P2 BRA `(.L_x_209) ;  /* 0x00000000000c2947 */ /* 0x000fea0003800000 */
[----:B------:R-:W1:Y:S02]  /*5570*/  LDG.E.U8 R164, desc[UR36][R2.64+0xa9] ;  /* 0x0000a92402a47981 */ /* 0x000e64000c1e1100 */
[----:B-1----:R-:W-:-:S05]  /*5580*/  PRMT R11, R164, 0x8880, RZ ;  /* 0x00008880a40b7816 */ /* 0x002fca00000000ff */
[----:B------:R-:W-:-:S07]  /*5590*/  IMAD R10, R11, R152, RZ ;  /* 0x000000980b0a7224 */ /* 0x000fce00078e02ff */
.L_x_209:
[----:B------:R-:W-:Y:S05]  /*55a0*/  BSYNC B1 ;  /* 0x0000000000017941 */ /* 0x000fea0003800000 */
.L_x_208:
        /* <DEDUP_REMOVED lines=11> */
.L_x_211:
[----:B------:R-:W-:Y:S05]  /*5660*/  BSYNC B1 ;  /* 0x0000000000017941 */ /* 0x000fea0003800000 */
.L_x_210:
[----:B-1----:R-:W-:Y:S01]  /*5670*/  @!P4 IMAD R11, R110, R153, R10 ;  /* 0x000000996e0bc224 */ /* 0x002fe200078e020a */
[----:B------:R-:W-:Y:S04]  /*5680*/  BSSY B1, `(.L_x_212) ;  /* 0x0000006000017945 */ /* 0x000fe80003800000 */
[----:B------:R1:W-:Y:S01]  /*5690*/  @!P4 STG.E.U8 desc[UR36][R6.64+0xa8], R11 ;  /* 0x0000a80b0600c986 */ /* 0x0003e2000c101124 */
[----:B------:R-:W-:Y:S05]  /*56a0*/  @P3 BRA `(.L_x_213) ;  /* 0x00000000000c3947 */ /* 0x000fea0003800000 */
[----:B------:R-:W1:Y:S02]  /*56b0*/  LDG.E.U8 R164, desc[UR36][R8.64+0xa9] ;  /* 0x0000a92408a47981 */ /* 0x000e64000c1e1100 */
[----:B-1----:R-:W-:-:S05]  /*56c0*/  PRMT R11, R164, 0x8880, RZ ;  /* 0x00008880a40b7816 */ /* 0x002fca00000000ff */
[----:B------:R-:W-:-:S07]  /*56d0*/  IMAD R10, R11, R152, RZ ;  /* 0x000000980b0a7224 */ /* 0x000fce00078e02ff */
.L_x_213:
[----:B------:R-:W-:Y:S05]  /*56e0*/  BSYNC B1 ;  /* 0x0000000000017941 */ /* 0x000fea0003800000 */
.L_x_212:
[----:B------:R-:W-:Y:S01]  /*56f0*/  @!P3 IMAD R111, R111, R153, R10 ;  /* 0x000000996f6fb224 */ /* 0x000fe200078e020a */
[----:B------:R-:W-:Y:S04]  /*5700*/  BSSY B1, `(.L_x_214) ;  /* 0x0000006000017945 */ /* 0x000fe80003800000 */
[----:B------:R0:W-:Y:S01]  /*5710*/  @!P3 STG.E.U8 desc[UR36][R6.64+0xa9], R111 ;  /* 0x0000a96f0600b986 */ /* 0x0001e2000c101124 */
[----:B------:R-:W-:Y:S05]  /*5720*/  @P5 BRA `(.L_x_215) ;  /* 0x00000000000c5947 */ /* 0x000fea0003800000 */
[----:B------:R-:W1:Y:S02]  /*5730*/  LDG.E.U8 R164, desc[UR36][R2.64+0xb0] ;  /* 0x0000b02402a47981 */ /* 0x000e64000c1e1100 */
[----:B-1----:R-:W-:-:S05]  /*5740*/  PRMT R11, R164, 0x8880, RZ ;  /* 0x00008880a40b7816 */ /* 0x002fca00000000ff */
[----:B------:R-:W-:-:S07]  /*5750*/  IMAD R10, R11, R152, RZ ;  /* 0x000000980b0a7224 */ /* 0x000fce00078e02ff */
.L_x_215:
[----:B------:R-:W-:Y:S05]  /*5760*/  BSYNC B1 ;  /* 0x0000000000017941 */ /* 0x000fea0003800000 */
.L_x_214:
[----:B-1----:R-:W-:Y:S01]  /*5770*/  @!P5 IMAD R11, R112, R153, R10 ;  /* 0x00000099700bd224 */ /* 0x002fe200078e020a */
[----:B------:R-:W-:Y:S04]  /*5780*/  BSSY B1, `(.L_x_216) ;  /* 0x0000006000017945 */ /* 0x000fe80003800000 */
[----:B------:R1:W-:Y:S01]  /*5790*/  @!P5 STG.E.U8 desc[UR36][R4.64+0xb0], R11 ;  /* 0x0000b00b0400d986 */ /* 0x0003e2000c101124 */
[----:B------:R-:W-:Y:S05]  /*57a0*/  @P2 BRA `(.L_x_217) ;  /* 0x00000000000c2947 */ /* 0x000fea0003800000 */
[----:B------:R-:W1:Y:S02]  /*57b0*/  LDG.E.U8 R164, desc[UR36][R2.64+0xb1] ;  /* 0x0000b12402a47981 */ /* 0x000e64000c1e1100 */
[----:B-1----:R-:W-:-:S05]  /*57c0*/  PRMT R11, R164, 0x8880, RZ ;  /* 0x00008880a40b7816 */ /* 0x002fca00000000ff */
[----:B------:R-:W-:-:S07]  /*57d0*/  IMAD R10, R11, R152, RZ ;  /* 0x000000980b0a7224 */ /* 0x000fce00078e02ff */
.L_x_217:
[----:B------:R-:W-:Y:S05]  /*57e0*/  BSYNC B1 ;  /* 0x0000000000017941 */ /* 0x000fea0003800000 */
.L_x_216:
        /* <DEDUP_REMOVED lines=11> */
.L_x_219:
[----:B------:R-:W-:Y:S05]  /*58a0*/  BSYNC B1 ;  /* 0x0000000000017941 */ /* 0x000fea0003800000 */
.L_x_218:
[----:B-1----:R-:W-:Y:S01]  /*58b0*/  @!P4 IMAD R11, R114, R153, R10 ;  /* 0x00000099720bc224 */ /* 0x002fe200078e020a */
[----:B------:R-:W-:Y:S04]  /*58c0*/  BSSY B1, `(.L_x_220) ;  /* 0x0000006000017945 */ /* 0x000fe80003800000 */
[----:B------:R1:W-:Y:S01]  /*58d0*/  @!P4 STG.E.U8 desc[UR36][R6.64+0xb0], R11 ;  /* 0x0000b00b0600c986 */ /* 0x0003e2000c101124 */
[----:B------:R-:W-:Y:S05]  /*58e0*/  @P3 BRA `(.L_x_221) ;  /* 0x00000000000c3947 */ /* 0x000fea0003800000 */
[----:B------:R-:W1:Y:S02]  /*58f0*/  LDG.E.U8 R164, desc[UR36][R8.64+0xb1] ;  /* 0x0000b12408a47981 */ /* 0x000e64000c1e1100 */
[----:B-1----:R-:W-:-:S05]  /*5900*/  PRMT R11, R164, 0x8880, RZ ;  /* 0x00008880a40b7816 */ /* 0x002fca00000000ff */
[----:B------:R-:W-:-:S07]  /*5910*/  IMAD R10, R11, R152, RZ ;  /* 0x000000980b0a7224 */ /* 0x000fce00078e02ff */
.L_x_221:
[----:B------:R-:W-:Y:S05]  /*5920*/  BSYNC B1 ;  /* 0x0000000000017941 */ /* 0x000fea0003800000 */
.L_x_220:
[----:B------:R-:W-:Y:S01]  /*5930*/  @!P3 IMAD R115, R115, R153, R10 ;  /* 0x000000997373b224 */ /* 0x000fe200078e020a */
[----:B------:R-:W-:Y:S04]  /*5940*/  BSSY B1, `(.L_x_222) ;  /* 0x0000006000017945 */ /* 0x000fe80003800000 */
[----:B------:R0:W-:Y:S01]  /*5950*/  @!P3 STG.E.U8 desc[UR36][R6.64+0xb1], R115 ;  /* 0x0000b1730600b986 */ /* 0x0001e2000c101124 */
[----:B------:R-:W-:Y:S05]  /*5960*/  @P5 BRA `(.L_x_223) ;  /* 0x00000000000c5947 */ /* 0x000fea0003800000 */
[----:B------:R-:W1:Y:S02]  /*5970*/  LDG.E.U8 R164, desc[UR36][R2.64+0xb8] ;  /* 0x0000b82402a47981 */ /* 0x000e64000c1e1100 */
[----:B-1----:R-:W-:-:S05]  /*5980*/  PRMT R11, R164, 0x8880, RZ ;  /* 0x00008880a40b7816 */ /* 0x002fca00000000ff */
[----:B------:R-:W-:-:S07]  /*5990*/  IMAD R10, R11, R152, RZ ;  /* 0x000000980b0a7224 */ /* 0x000fce00078e02ff */
.L_x_223:
[----:B------:R-:W-:Y:S05]  /*59a0*/  BSYNC B1 ;  /* 0x0000000000017941 */ /* 0x000fea0003800000 */
.L_x_222:
[----:B-1----:R-:W-:Y:S01]  /*59b0*/  @!P5 IMAD R11, R116, R153, R10 ;  /* 0x00000099740bd224 */ /* 0x002fe200078e020a */
[----:B------:R-:W-:Y:S04]  /*59c0*/  BSSY B1, `(.L_x_224) ;  /* 0x0000006000017945 */ /* 0x000fe80003800000 */
[----:B------:R1:W-:Y:S01]  /*59d0*/  @!P5 STG.E.U8 desc[UR36][R4.64+0xb8], R11 ;  /* 0x0000b80b0400d986 */ /* 0x0003e2000c101124 */
[----:B------:R-:W-:Y:S05]  /*59e0*/  @P2 BRA `(.L_x_225) ;  /* 0x00000000000c2947 */ /* 0x000fea0003800000 */
[----:B------:R-:W1:Y:S02]  /*59f0*/  LDG.E.U8 R164, desc[UR36][R2.64+0xb9] ;  /* 0x0000b92402a47981 */ /* 0x000e64000c1e1100 */
[----:B-1----:R-:W-:-:S05]  /*5a00*/  PRMT R11, R164, 0x8880, RZ ;  /* 0x00008880a40b7816 */ /* 0x002fca00000000ff */
[----:B------:R-:W-:-:S07]  /*5a10*/  IMAD R10, R11, R152, RZ ;  /* 0x000000980b0a7224 */ /* 0x000fce00078e02ff */
.L_x_225:
[----:B------:R-:W-:Y:S05]  /*5a20*/  BSYNC B1 ;  /* 0x0000000000017941 */ /* 0x000fea0003800000 */
.L_x_224:
        /* <DEDUP_REMOVED lines=11> */
.L_x_227:
[----:B------:R-:W-:Y:S05]  /*5ae0*/  BSYNC B1 ;  /* 0x0000000000017941 */ /* 0x000fea0003800000 */
.L_x_226:
[----:B-1----:R-:W-:Y:S01]  /*5af0*/  @!P4 IMAD R11, R118, R153, R10 ;  /* 0x00000099760bc224 */ /* 0x002fe200078e020a */
[----:B------:R-:W-:Y:S04]  /*5b00*/  BSSY B1, `(.L_x_228) ;  /* 0x0000006000017945 */ /* 0x000fe80003800000 */
[----:B------:R1:W-:Y:S01]  /*5b10*/  @!P4 STG.E.U8 desc[UR36][R6.64+0xb8], R11 ;  /* 0x0000b80b0600c986 */ /* 0x0003e2000c101124 */
[----:B------:R-:W-:Y:S05]  /*5b20*/  @P3 BRA `(.L_x_229) ;  /* 0x00000000000c3947 */ /* 0x000fea0003800000 */
[----:B------:R-:W1:Y:S02]  /*5b30*/  LDG.E.U8 R164, desc[UR36][R8.64+0xb9] ;  /* 0x0000b92408a47981 */ /* 0x000e64000c1e1100 */
[----:B-1----:R-:W-:-:S05]  /*5b40*/  PRMT R11, R164, 0x8880, RZ ;  /* 0x00008880a40b7816 */ /* 0x002fca00000000ff */
[----:B------:R-:W-:-:S07]  /*5b50*/  IMAD R10, R11, R152, RZ ;  /* 0x000000980b0a7224 */ /* 0x000fce00078e02ff */
.L_x_229:
[----:B------:R-:W-:Y:S05]  /*5b60*/  BSYNC B1 ;  /* 0x0000000000017941 */ /* 0x000fea0003800000 */
.L_x_228:
[----:B------:R-:W-:Y:S01]  /*5b70*/  @!P3 IMAD R119, R119, R153, R10 ;  /* 0x000000997777b224 */ /* 0x000fe200078e020a */
[----:B------:R-:W-:Y:S04]  /*5b80*/  BSSY B1, `(.L_x_230) ;  /* 0x0000006000017945 */ /* 0x000fe80003800000 */
[----:B------:R0:W-:Y:S01]  /*5b90*/  @!P3 STG.E.U8 desc[UR36][R6.64+0xb9], R119 ;  /* 0x0000b9770600b986 */ /* 0x0001e2000c101124 */
[----:B------:R-:W-:Y:S05]  /*5ba0*/  @P5 BRA `(.L_x_231) ;  /* 0x00000000000c5947 */ /* 0x000fea0003800000 */
[----:B------:R-:W1:Y:S02]  /*5bb0*/  LDG.E.U8 R164, desc[UR36][R2.64+0xc0] ;  /* 0x0000c02402a47981 */ /* 0x000e64000c1e1100 */
[----:B-1----:R-:W-:-:S05]  /*5bc0*/  PRMT R11, R164, 0x8880, RZ ;  /* 0x00008880a40b7816 */ /* 0x002fca00000000ff */
[----:B------:R-:W-:-:S07]  /*5bd0*/  IMAD R10, R11, R152, RZ ;  /* 0x000000980b0a7224 */ /* 0x000fce00078e02ff */
.L_x_231:
[----:B------:R-:W-:Y:S05]  /*5be0*/  BSYNC B1 ;  /* 0x0000000000017941 */ /* 0x000fea0003800000 */
.L_x_230:
[----:B-1----:R-:W-:Y:S01]  /*5bf0*/  @!P5 IMAD R11, R120, R153, R10 ;  /* 0x00000099780bd224 */ /* 0x002fe200078e020a */
[----:B------:R-:W-:Y:S04]  /*5c00*/  BSSY B1, `(.L_x_232) ;  /* 0x0000006000017945 */ /* 0x000fe80003800000 */
[----:B------:R1:W-:Y:S01]  /*5c10*/  @!P5 STG.E.U8 desc[UR36][R4.64+0xc0], R11 ;  /* 0x0000c00b0400d986 */ /* 0x0003e2000c101124 */
[----:B------:R-:W-:Y:S05]  /*5c20*/  @P2 BRA `(.L_x_233) ;  /* 0x00000000000c2947 */ /* 0x000fea0003800000 */
[----:B------:R-:W1:Y:S02]  /*5c30*/  LDG.E.U8 R164, desc[UR36][R2.64+0xc1] ;  /* 0x0000c12402a47981 */ /* 0x000e64000c1e1100 */
[----:B-1----:R-:W-:-:S05]  /*5c40*/  PRMT R11, R164, 0x8880, RZ ;  /* 0x00008880a40b7816 */ /* 0x002fca00000000ff */
[----:B------:R-:W-:-:S07]  /*5c50*/  IMAD R10, R11, R152, RZ ;  /* 0x000000980b0a7224 */ /* 0x000fce00078e02ff */
.L_x_233:
[----:B------:R-:W-:Y:S05]  /*5c60*/  BSYNC B1 ;  /* 0x0000000000017941 */ /* 0x000fea0003800000 */
.L_x_232:
        /* <DEDUP_REMOVED lines=11> */
.L_x_235:
[----:B------:R-:W-:Y:S05]  /*5d20*/  BSYNC B1 ;  /* 0x0000000000017941 */ /* 0x000fea0003800000 */
.L_x_234:
[----:B-1----:R-:W-:Y:S01]  /*5d30*/  @!P4 IMAD R11, R122, R153, R10 ;  /* 0x000000997a0bc224 */ /* 0x002fe200078e020a */
[----:B------:R-:W-:Y:S04]  /*5d40*/  BSSY B1, `(.L_x_236) ;  /* 0x0000006000017945 */ /* 0x000fe80003800000 */
[----:B------:R1:W-:Y:S01]  /*5d50*/  @!P4 STG.E.U8 desc[UR36][R6.64+0xc0], R11 ;  /* 0x0000c00b0600c986 */ /* 0x0003e2000c101124 */
[----:B------:R-:W-:Y:S05]  /*5d60*/  @P3 BRA `(.L_x_237) ;  /* 0x00000000000c3947 */ /* 0x000fea0003800000 */
[----:B------:R-:W1:Y:S02]  /*5d70*/  LDG.E.U8 R164, desc[UR36][R8.64+0xc1] ;  /* 0x0000c12408a47981 */ /* 0x000e64000c1e1100 */
[----:B-1----:R-:W-:-:S05]  /*5d80*/  PRMT R11, R164, 0x8880, RZ ;  /* 0x00008880a40b7816 */ /* 0x002fca00000000ff */
[----:B------:R-:W-:-:S07]  /*5d90*/  IMAD R10, R11, R152, RZ ;  /* 0x000000980b0a7224 */ /* 0x000fce00078e02ff */
.L_x_237:
[----:B------:R-:W-:Y:S05]  /*5da0*/  BSYNC B1 ;  /* 0x0000000000017941 */ /* 0x000fea0003800000 */
.L_x_236:
[----:B------:R-:W-:Y:S01]  /*5db0*/  @!P3 IMAD R123, R123, R153, R10 ;  /* 0x000000997b7bb224 */ /* 0x000fe200078e020a */
[----:B------:R-:W-:Y:S04]  /*5dc0*/  BSSY B1, `(.L_x_238) ;  /* 0x0000006000017945 */ /* 0x000fe80003800000 */
[----:B------:R0:W-:Y:S01]  /*5dd0*/  @!P3 STG.E.U8 desc[UR36][R6.64+0xc1], R123 ;  /* 0x0000c17b0600b986 */ /* 0x0001e2000c101124 */
[----:B------:R-:W-:Y:S05]  /*5de0*/  @P5 BRA `(.L_x_239) ;  /* 0x00000000000c5947 */ /* 0x000fea0003800000 */
[----:B------:R-:W1:Y:S02]  /*5df0*/  LDG.E.U8 R164, desc[UR36][R2.64+0xc8] ;  /* 0x0000c82402a47981 */ /* 0x000e64000c1e1100 */
[----:B-1----:R-:W-:-:S05]  /*5e00*/  PRMT R11, R164, 0x8880, RZ ;  /* 0x00008880a40b7816 */ /* 0x002fca00000000ff */
[----:B------:R-:W-:-:S07]  /*5e10*/  IMAD R10, R11, R152, RZ ;  /* 0x000000980b0a7224 */ /* 0x000fce00078e02ff */
.L_x_239:
[----:B------:R-:W-:Y:S05]  /*5e20*/  BSYNC B1 ;  /* 0x0000000000017941 */ /* 0x000fea0003800000 */
.L_x_238:
[----:B-1----:R-:W-:Y:S01]  /*5e30*/  @!P5 IMAD R11, R124, R153, R10 ;  /* 0x000000997c0bd224 */ /* 0x002fe200078e020a */
[----:B------:R-:W-:Y:S04]  /*5e40*/  BSSY B1, `(.L_x_240) ;  /* 0x0000006000017945 */ /* 0x000fe80003800000 */
[----:B------:R1:W-:Y:S01]  /*5e50*/  @!P5 STG.E.U8 desc[UR36][R4.64+0xc8], R11 ;  /* 0x0000c80b0400d986 */ /* 0x0003e2000c101124 */
[----:B------:R-:W-:Y:S05]  /*5e60*/  @P2 BRA `(.L_x_241) ;  /* 0x00000000000c2947 */ /* 0x000fea0003800000 */
[----:B------:R-:W1:Y:S02]  /*5e70*/  LDG.E.U8 R164, desc[UR36][R2.64+0xc9] ;  /* 0x0000c92402a47981 */ /* 0x000e64000c1e1100 */
[----:B-1----:R-:W-:-:S05]  /*5e80*/  PRMT R11, R164, 0x8880, RZ ;  /* 0x00008880a40b7816 */ /* 0x002fca00000000ff */
[----:B------:R-:W-:-:S07]  /*5e90*/  IMAD R10, R11, R152, RZ ;  /* 0x000000980b0a7224 */ /* 0x000fce00078e02ff */
.L_x_241:
[----:B------:R-:W-:Y:S05]  /*5ea0*/  BSYNC B1 ;  /* 0x0000000000017941 */ /* 0x000fea0003800000 */
.L_x_240:
        /* <DEDUP_REMOVED lines=11> */
.L_x_243:
[----:B------:R-:W-:Y:S05]  /*5f60*/  BSYNC B1 ;  /* 0x0000000000017941 */ /* 0x000fea0003800000 */
.L_x_242:
[----:B-1----:R-:W-:Y:S01]  /*5f70*/  @!P4 IMAD R11, R126, R153, R10 ;  /* 0x000000997e0bc224 */ /* 0x002fe200078e020a */
[----:B------:R-:W-:Y:S04]  /*5f80*/  BSSY B1, `(.L_x_244) ;  /* 0x0000006000017945 */ /* 0x000fe80003800000 */
[----:B------:R1:W-:Y:S01]  /*5f90*/  @!P4 STG.E.U8 desc[UR36][R6.64+0xc8], R11 ;  /* 0x0000c80b0600c986 */ /* 0x0003e2000c101124 */
[----:B------:R-:W-:Y:S05]  /*5fa0*/  @P3 BRA `(.L_x_245) ;  /* 0x00000000000c3947 */ /* 0x000fea0003800000 */
[----:B------:R-:W1:Y:S02]  /*5fb0*/  LDG.E.U8 R164, desc[UR36][R8.64+0xc9] ;  /* 0x0000c92408a47981 */ /* 0x000e64000c1e1100 */
[----:B-1----:R-:W-:-:S05]  /*5fc0*/  PRMT R11, R164, 0x8880, RZ ;  /* 0x00008880a40b7816 */ /* 0x002fca00000000ff */
[----:B------:R-:W-:-:S07]  /*5fd0*/  IMAD R10, R11, R152, RZ ;  /* 0x000000980b0a7224 */ /* 0x000fce00078e02ff */
.L_x_245:
[----:B------:R-:W-:Y:S05]  /*5fe0*/  BSYNC B1 ;  /* 0x0000000000017941 */ /* 0x000fea0003800000 */
.L_x_244:
[----:B------:R-:W-:Y:S01]  /*5ff0*/  @!P3 IMAD R127, R127, R153, R10 ;  /* 0x000000997f7fb224 */ /* 0x000fe200078e020a */
[----:B------:R-:W-:Y:S04]  /*6000*/  BSSY B1, `(.L_x_246) ;  /* 0x0000006000017945 */ /* 0x000fe80003800000 */
[----:B------:R0:W-:Y:S01]  /*6010*/  @!P3 STG.E.U8 desc[UR36][R6.64+0xc9], R127 ;  /* 0x0000c97f0600b986 */ /* 0x0001e2000c101124 */
[----:B------:R-:W-:Y:S05]  /*6020*/  @P5 BRA `(.L_x_247) ;  /* 0x00000000000c5947 */ /* 0x000fea0003800000 */
[----:B------:R-:W1:Y:S02]  /*6030*/  LDG.E.U8 R164, desc[UR36][R2.64+0xd0] ;  /* 0x0000d02402a47981 */ /* 0x000e64000c1e1100 */
[----:B-1----:R-:W-:-:S05]  /*6040*/  PRMT R11, R164, 0x8880, RZ ;  /* 0x00008880a40b7816 */ /* 0x002fca00000000ff */
[----:B------:R-:W-:-:S07]  /*6050*/  IMAD R10, R11, R152, RZ ;  /* 0x000000980b0a7224 */ /* 0x000fce00078e02ff */
.L_x_247:
[----:B------:R-:W-:Y:S05]  /*6060*/  BSYNC B1 ;  /* 0x0000000000017941 */ /* 0x000fea0003800000 */
.L_x_246:
[----:B-1----:R-:W-:Y:S01]  /*6070*/  @!P5 IMAD R11, R128, R153, R10 ;  /* 0x00000099800bd224 */ /* 0x002fe200078e020a */
[----:B------:R-:W-:Y:S04]  /*6080*/  BSSY B1, `(.L_x_248) ;  /* 0x0000006000017945 */ /* 0x000fe80003800000 */
[----:B------:R1:W-:Y:S01]  /*6090*/  @!P5 STG.E.U8 desc[UR36][R4.64+0xd0], R11 ;  /* 0x0000d00b0400d986 */ /* 0x0003e2000c101124 */
[----:B------:R-:W-:Y:S05]  /*60a0*/  @P2 BRA `(.L_x_249) ;  /* 0x00000000000c2947 */ /* 0x000fea0003800000 */
[----:B------:R-:W1:Y:S02]  /*60b0*/  LDG.E.U8 R164, desc[UR36][R2.64+0xd1] ;  /* 0x0000d12402a47981 */ /* 0x000e64000c1e1100 */
[----:B-1----:R-:W-:-:S05]  /*60c0*/  PRMT R11, R164, 0x8880, RZ ;  /* 0x00008880a40b7816 */ /* 0x002fca00000000ff */
[----:B------:R-:W-:-:S07]  /*60d0*/  IMAD R10, R11, R152, RZ ;  /* 0x000000980b0a7224 */ /* 0x000fce00078e02ff */
.L_x_249:
[----:B------:R-:W-:Y:S05]  /*60e0*/  BSYNC B1 ;  /* 0x0000000000017941 */ /* 0x000fea0003800000 */
.L_x_248:
        /* <DEDUP_REMOVED lines=11> */
.L_x_251:
[----:B------:R-:W-:Y:S05]  /*61a0*/  BSYNC B1 ;  /* 0x0000000000017941 */ /* 0x000fea0003800000 */
.L_x_250:
[----:B-1----:R-:W-:Y:S01]  /*61b0*/  @!P4 IMAD R11, R130, R153, R10 ;  /* 0x00000099820bc224 */ /* 0x002fe200078e020a */
[----:B------:R-:W-:Y:S04]  /*61c0*/  BSSY B1, `(.L_x_252) ;  /* 0x0000006000017945 */ /* 0x000fe80003800000 */
[----:B------:R1:W-:Y:S01]  /*61d0*/  @!P4 STG.E.U8 desc[UR36][R6.64+0xd0], R11 ;  /* 0x0000d00b0600c986 */ /* 0x0003e2000c101124 */
[----:B------:R-:W-:Y:S05]  /*61e0*/  @P3 BRA `(.L_x_253) ;  /* 0x00000000000c3947 */ /* 0x000fea0003800000 */
[----:B------:R-:W1:Y:S02]  /*61f0*/  LDG.E.U8 R164, desc[UR36][R8.64+0xd1] ;  /* 0x0000d12408a47981 */ /* 0x000e64000c1e1100 */
[----:B-1----:R-:W-:-:S05]  /*6200*/  PRMT R11, R164, 0x8880, RZ ;  /* 0x00008880a40b7816 */ /* 0x002fca00000000ff */
[----:B------:R-:W-:-:S07]  /*6210*/  IMAD R10, R11, R152, RZ ;  /* 0x000000980b0a7224 */ /* 0x000fce00078e02ff */
.L_x_253:
[----:B------:R-:W-:Y:S05]  /*6220*/  BSYNC B1 ;  /* 0x0000000000017941 */ /* 0x000fea0003800000 */
.L_x_252:
[----:B------:R-:W-:Y:S01]  /*6230*/  @!P3 IMAD R131, R131, R153, R10 ;  /* 0x000000998383b224 */ /* 0x000fe200078e020a */
[----:B------:R-:W-:Y:S04]  /*6240*/  BSSY B1, `(.L_x_254) ;  /* 0x0000006000017945 */ /* 0x000fe80003800000 */
[----:B------:R0:W-:Y:S01]  /*6250*/  @!P3 STG.E.U8 desc[UR36][R6.64+0xd1], R131 ;  /* 0x0000d1830600b986 */ /* 0x0001e2000c101124 */
[----:B------:R-:W-:Y:S05]  /*6260*/  @P5 BRA `(.L_x_255) ;  /* 0x00000000000c5947 */ /* 0x000fea0003800000 */
[----:B------:R-:W1:Y:S02]  /*6270*/  LDG.E.U8 R164, desc[UR36][R2.64+0xd8] ;  /* 0x0000d82402a47981 */ /* 0x000e64000c1e1100 */
[----:B-1----:R-:W-:-:S05]  /*6280*/  PRMT R11, R164, 0x8880, RZ ;  /* 0x00008880a40b7816 */ /* 0x002fca00000000ff */
[----:B------:R-:W-:-:S07]  /*6290*/  IMAD R10, R11, R152, RZ ;  /* 0x000000980b0a7224 */ /* 0x000fce00078e02ff */
.L_x_255:
[----:B------:R-:W-:Y:S05]  /*62a0*/  BSYNC B1 ;  /* 0x0000000000017941 */ /* 0x000fea0003800000 */
.L_x_254:
[----:B-1----:R-:W-:Y:S01]  /*62b0*/  @!P5 IMAD R11, R132, R153, R10 ;  /* 0x00000099840bd224 */ /* 0x002fe200078e020a */
[----:B------:R-:W-:Y:S04]  /*62c0*/  BSSY B1, `(.L_x_256) ;  /* 0x0000006000017945 */ /* 0x000fe80003800000 */
[----:B------:R1:W-:Y:S01]  /*62d0*/  @!P5 STG.E.U8 desc[UR36][R4.64+0xd8], R11 ;  /* 0x0000d80b0400d986 */ /* 0x0003e2000c101124 */
[----:B------:R-:W-:Y:S05]  /*62e0*/  @P2 BRA `(.L_x_257) ;  /* 0x00000000000c2947 */ /* 0x000fea0003800000 */
[----:B------:R-:W1:Y:S02]  /*62f0*/  LDG.E.U8 R164, desc[UR36][R2.64+0xd9] ;  /* 0x0000d92402a47981 */ /* 0x000e64000c1e1100 */
[----:B-1----:R-:W-:-:S05]  /*6300*/  PRMT R11, R164, 0x8880, RZ ;  /* 0x00008880a40b7816 */ /* 0x002fca00000000ff */
[----:B------:R-:W-:-:S07]  /*6310*/  IMAD R10, R11, R152, RZ ;  /* 0x000000980b0a7224 */ /* 0x000fce00078e02ff */
.L_x_257:
[----:B------:R-:W-:Y:S05]  /*6320*/  BSYNC B1 ;  /* 0x0000000000017941 */ /* 0x000fea0003800000 */
.L_x_256:
        /* <DEDUP_REMOVED lines=11> */
.L_x_259:
[----:B------:R-:W-:Y:S05]  /*63e0*/  BSYNC B1 ;  /* 0x0000000000017941 */ /* 0x000fea0003800000 */
.L_x_258:
[----:B-1----:R-:W-:Y:S01]  /*63f0*/  @!P4 IMAD R11, R134, R153, R10 ;  /* 0x00000099860bc224 */ /* 0x002fe200078e020a */
[----:B------:R-:W-:Y:S04]  /*6400*/  BSSY B1, `(.L_x_260) ;  /* 0x0000006000017945 */ /* 0x000fe80003800000 */
[----:B------:R1:W-:Y:S01]  /*6410*/  @!P4 STG.E.U8 desc[UR36][R6.64+0xd8], R11 ;  /* 0x0000d80b0600c986 */ /* 0x0003e2000c101124 */
[----:B------:R-:W-:Y:S05]  /*6420*/  @P3 BRA `(.L_x_261) ;  /* 0x00000000000c3947 */ /* 0x000fea0003800000 */
[----:B------:R-:W1:Y:S02]  /*6430*/  LDG.E.U8 R164, desc[UR36][R8.64+0xd9] ;  /* 0x0000d92408a47981 */ /* 0x000e64000c1e1100 */
[----:B-1----:R-:W-:-:S05]  /*6440*/  PRMT R11, R164, 0x8880, RZ ;  /* 0x00008880a40b7816 */ /* 0x002fca00000000ff */
[----:B------:R-:W-:-:S07]  /*6450*/  IMAD R10, R11, R152, RZ ;  /* 0x000000980b0a7224 */ /* 0x000fce00078e02ff */
.L_x_261:
[----:B------:R-:W-:Y:S05]  /*6460*/  BSYNC B1 ;  /* 0x0000000000017941 */ /* 0x000fea0003800000 */
.L_x_260:
[----:B------:R-:W-:Y:S01]  /*6470*/  @!P3 IMAD R135, R135, R153, R10 ;  /* 0x000000998787b224 */ /* 0x000fe200078e020a */
[----:B------:R-:W-:Y:S04]  /*6480*/  BSSY B1, `(.L_x_262) ;  /* 0x0000006000017945 */ /* 0x000fe80003800000 */
[----:B------:R0:W-:Y:S01]  /*6490*/  @!P3 STG.E.U8 desc[UR36][R6.64+0xd9], R135 ;  /* 0x0000d9870600b986 */ /* 0x0001e2000c101124 */
[----:B------:R-:W-:Y:S05]  /*64a0*/  @P5 BRA `(.L_x_263) ;  /* 0x00000000000c5947 */ /* 0x000fea0003800000 */
[----:B------:R-:W1:Y:S02]  /*64b0*/  LDG.E.U8 R164, desc[UR36][R2.64+0xe0] ;  /* 0x0000e02402a47981 */ /* 0x000e64000c1e1100 */
[----:B-1----:R-:W-:-:S05]  /*64c0*/  PRMT R11, R164, 0x8880, RZ ;  /* 0x00008880a40b7816 */ /* 0x002fca00000000ff */
[----:B------:R-:W-:-:S07]  /*64d0*/  IMAD R10, R11, R152, RZ ;  /* 0x000000980b0a7224 */ /* 0x000fce00078e02ff */
.L_x_263:
[----:B------:R-:W-:Y:S05]  /*64e0*/  BSYNC B1 ;  /* 0x0000000000017941 */ /* 0x000fea0003800000 */
.L_x_262:
[----:B-1----:R-:W-:Y:S01]  /*64f0*/  @!P5 IMAD R11, R136, R153, R10 ;  /* 0x00000099880bd224 */ /* 0x002fe200078e020a */
[----:B------:R-:W-:Y:S04]  /*6500*/  BSSY B1, `(.L_x_264) ;  /* 0x0000006000017945 */ /* 0x000fe80003800000 */
[----:B------:R1:W-:Y:S01]  /*6510*/  @!P5 STG.E.U8 desc[UR36][R4.64+0xe0], R11 ;  /* 0x0000e00b0400d986 */ /* 0x0003e2000c101124 */
[----:B------:R-:W-:Y:S05]  /*6520*/  @P2 BRA `(.L_x_265) ;  /* 0x00000000000c2947 */ /* 0x000fea0003800000 */
[----:B------:R-:W1:Y:S02]  /*6530*/  LDG.E.U8 R164, desc[UR36][R2.64+0xe1] ;  /* 0x0000e12402a47981 */ /* 0x000e64000c1e1100 */
[----:B-1----:R-:W-:-:S05]  /*6540*/  PRMT R11, R164, 0x8880, RZ ;  /* 0x00008880a40b7816 */ /* 0x002fca00000000ff */
[----:B------:R-:W-:-:S07]  /*6550*/  IMAD R10, R11, R152, RZ ;  /* 0x000000980b0a7224 */ /* 0x000fce00078e02ff */
.L_x_265:
[----:B------:R-:W-:Y:S05]  /*6560*/  BSYNC B1 ;  /* 0x0000000000017941 */ /* 0x000fea0003800000 */
.L_x_264:
        /* <DEDUP_REMOVED lines=11> */
.L_x_267:
[----:B------:R-:W-:Y:S05]  /*6620*/  BSYNC B1 ;  /* 0x0000000000017941 */ /* 0x000fea0003800000 */
.L_x_266:
[----:B-1----:R-:W-:Y:S01]  /*6630*/  @!P4 IMAD R11, R138, R153, R10 ;  /* 0x000000998a0bc224 */ /* 0x002fe200078e020a */
[----:B------:R-:W-:Y:S04]  /*6640*/  BSSY B1, `(.L_x_268) ;  /* 0x0000006000017945 */ /* 0x000fe80003800000 */
[----:B------:R1:W-:Y:S01]  /*6650*/  @!P4 STG.E.U8 desc[UR36][R6.64+0xe0], R11 ;  /* 0x0000e00b0600c986 */ /* 0x0003e2000c101124 */
[----:B------:R-:W-:Y:S05]  /*6660*/  @P3 BRA `(.L_x_269) ;  /* 0x00000000000c3947 */ /* 0x000fea0003800000 */
[----:B------:R-:W1:Y:S02]  /*6670*/  LDG.E.U8 R164, desc[UR36][R8.64+0xe1] ;  /* 0x0000e12408a47981 */ /* 0x000e64000c1e1100 */
[----:B-1----:R-:W-:-:S05]  /*6680*/  PRMT R11, R164, 0x8880, RZ ;  /* 0x00008880a40b7816 */ /* 0x002fca00000000ff */
[----:B------:R-:W-:-:S07]  /*6690*/  IMAD R10, R11, R152, RZ ;  /* 0x000000980b0a7224 */ /* 0x000fce00078e02ff */
.L_x_269:
[----:B------:R-:W-:Y:S05]  /*66a0*/  BSYNC B1 ;  /* 0x0000000000017941 */ /* 0x000fea0003800000 */
.L_x_268:
[----:B------:R-:W-:Y:S01]  /*66b0*/  @!P3 IMAD R139, R139, R153, R10 ;  /* 0x000000998b8bb224 */ /* 0x000fe200078e020a */
[----:B------:R-:W-:Y:S04]  /*66c0*/  BSSY B1, `(.L_x_270) ;  /* 0x0000006000017945 */ /* 0x000fe80003800000 */
[----:B------:R0:W-:Y:S01]  /*66d0*/  @!P3 STG.E.U8 desc[UR36][R6.64+0xe1], R139 ;  /* 0x0000e18b0600b986 */ /* 0x0001e2000c101124 */
[----:B------:R-:W-:Y:S05]  /*66e0*/  @P5 BRA `(.L_x_271) ;  /* 0x00000000000c5947 */ /* 0x000fea0003800000 */
[----:B------:R-:W1:Y:S02]  /*66f0*/  LDG.E.U8 R164, desc[UR36][R2.64+0xe8] ;  /* 0x0000e82402a47981 */ /* 0x000e64000c1e1100 */
[----:B-1----:R-:W-:-:S05]  /*6700*/  PRMT R11, R164, 0x8880, RZ ;  /* 0x00008880a40b7816 */ /* 0x002fca00000000ff */
[----:B------:R-:W-:-:S07]  /*6710*/  IMAD R10, R11, R152, RZ ;  /* 0x000000980b0a7224 */ /* 0x000fce00078e02ff */
.L_x_271:
[----:B------:R-:W-:Y:S05]  /*6720*/  BSYNC B1 ;  /* 0x0000000000017941 */ /* 0x000fea0003800000 */
.L_x_270:
[----:B-1----:R-:W-:Y:S01]  /*6730*/  @!P5 IMAD R11, R140, R153, R10 ;  /* 0x000000998c0bd224 */ /* 0x002fe200078e020a */
[----:B------:R-:W-:Y:S04]  /*6740*/  BSSY B1, `(.L_x_272) ;  /* 0x0000006000017945 */ /* 0x000fe80003800000 */
[----:B------:R1:W-:Y:S01]  /*6750*/  @!P5 STG.E.U8 desc[UR36][R4.64+0xe8], R11 ;  /* 0x0000e80b0400d986 */ /* 0x0003e2000c101124 */
[----:B------:R-:W-:Y:S05]  /*6760*/  @P2 BRA `(.L_x_273) ;  /* 0x00000000000c2947 */ /* 0x000fea0003800000 */
[----:B------:R-:W1:Y:S02]  /*6770*/  LDG.E.U8 R164, desc[UR36][R2.64+0xe9] ;  /* 0x0000e92402a47981 */ /* 0x000e64000c1e1100 */
[----:B-1----:R-:W-:-:S05]  /*6780*/  PRMT R11, R164, 0x8880, RZ ;  /* 0x00008880a40b7816 */ /* 0x002fca00000000ff */
[----:B------:R-:W-:-:S07]  /*6790*/  IMAD R10, R11, R152, RZ ;  /* 0x000000980b0a7224 */ /* 0x000fce00078e02ff */
.L_x_273:
[----:B------:R-:W-:Y:S05]  /*67a0*/  BSYNC B1 ;  /* 0x0000000000017941 */ /* 0x000fea0003800000 */
.L_x_272:
        /* <DEDUP_REMOVED lines=11> */
.L_x_275:
[----:B------:R-:W-:Y:S05]  /*6860*/  BSYNC B1 ;  /* 0x0000000000017941 */ /* 0x000fea0003800000 */
.L_x_274:
[----:B-1----:R-:W-:Y:S01]  /*6870*/  @!P4 IMAD R11, R142, R153, R10 ;  /* 0x000000998e0bc224 */ /* 0x002fe200078e020a */
[----:B------:R-:W-:Y:S04]  /*6880*/  BSSY B1, `(.L_x_276) ;  /* 0x0000006000017945 */ /* 0x000fe80003800000 */
[----:B------:R1:W-:Y:S01]  /*6890*/  @!P4 STG.E.U8 desc[UR36][R6.64+0xe8], R11 ;  /* 0x0000e80b0600c986 */ /* 0x0003e2000c101124 */
[----:B------:R-:W-:Y:S05]  /*68a0*/  @P3 BRA `(.L_x_277) ;  /* 0x00000000000c3947 */ /* 0x000fea0003800000 */
[----:B------:R-:W1:Y:S02]  /*68b0*/  LDG.E.U8 R164, desc[UR36][R8.64+0xe9] ;  /* 0x0000e92408a47981 */ /* 0x000e64000c1e1100 */
[----:B-1----:R-:W-:-:S05]  /*68c0*/  PRMT R11, R164, 0x8880, RZ ;  /* 0x00008880a40b7816 */ /* 0x002fca00000000ff */
[----:B------:R-:W-:-:S07]  /*68d0*/  IMAD R10, R11, R152, RZ ;  /* 0x000000980b0a7224 */ /* 0x000fce00078e02ff */
.L_x_277:
[----:B------:R-:W-:Y:S05]  /*68e0*/  BSYNC B1 ;  /* 0x0000000000017941 */ /* 0x000fea0003800000 */
.L_x_276:
[----:B------:R-:W-:Y:S01]  /*68f0*/  @!P3 IMAD R143, R143, R153, R10 ;  /* 0x000000998f8fb224 */ /* 0x000fe200078e020a */
[----:B------:R-:W-:Y:S04]  /*6900*/  BSSY B1, `(.L_x_278) ;  /* 0x0000006000017945 */ /* 0x000fe80003800000 */
[----:B------:R0:W-:Y:S01]  /*6910*/  @!P3 STG.E.U8 desc[UR36][R6.64+0xe9], R143 ;  /* 0x0000e98f0600b986 */ /* 0x0001e2000c101124 */
[----:B------:R-:W-:Y:S05]  /*6920*/  @P5 BRA `(.L_x_279) ;  /* 0x00000000000c5947 */ /* 0x000fea0003800000 */
[----:B------:R-:W1:Y:S02]  /*6930*/  LDG.E.U8 R164, desc[UR36][R2.64+0xf0] ;  /* 0x0000f02402a47981 */ /* 0x000e64000c1e1100 */
[----:B-1----:R-:W-:-:S05]  /*6940*/  PRMT R11, R164, 0x8880, RZ ;  /* 0x00008880a40b7816 */ /* 0x002fca00000000ff */
[----:B------:R-:W-:-:S07]  /*6950*/  IMAD R10, R11, R152, RZ ;  /* 0x000000980b0a7224 */ /* 0x000fce00078e02ff */
.L_x_279:
[----:B------:R-:W-:Y:S05]  /*6960*/  BSYNC B1 ;  /* 0x0000000000017941 */ /* 0x000fea0003800000 */
.L_x_278:
[----:B-1----:R-:W-:Y:S01]  /*6970*/  @!P5 IMAD R11, R144, R153, R10 ;  /* 0x00000099900bd224 */ /* 0x002fe200078e020a */
[----:B------:R-:W-:Y:S04]  /*6980*/  BSSY B1, `(.L_x_280) ;  /* 0x0000006000017945 */ /* 0x000fe80003800000 */
[----:B------:R1:W-:Y:S01]  /*6990*/  @!P5 STG.E.U8 desc[UR36][R4.64+0xf0], R11 ;  /* 0x0000f00b0400d986 */ /* 0x0003e2000c101124 */
[----:B------:R-:W-:Y:S05]  /*69a0*/  @P2 BRA `(.L_x_281) ;  /* 0x00000000000c2947 */ /* 0x000fea0003800000 */
[----:B------:R-:W1:Y:S02]  /*69b0*/  LDG.E.U8 R164, desc[UR36][R2.64+0xf1] ;  /* 0x0000f12402a47981 */ /* 0x000e64000c1e1100 */
[----:B-1----:R-:W-:-:S05]  /*69c0*/  PRMT R11, R164, 0x8880, RZ ;  /* 0x00008880a40b7816 */ /* 0x002fca00000000ff */
[----:B------:R-:W-:-:S07]  /*69d0*/  IMAD R10, R11, R152, RZ ;  /* 0x000000980b0a7224 */ /* 0x000fce00078e02ff */
.L_x_281:
[----:B------:R-:W-:Y:S05]  /*69e0*/  BSYNC B1 ;  /* 0x0000000000017941 */ /* 0x000fea0003800000 */
.L_x_280:
[C---:B------:R-:W-:Y:S01]  /*69f0*/  ISETP.LT.OR P4, PT, R0.reuse, 0xf1, !P0 ;  /* 0x000000f10000780c */ /* 0x040fe20004781670 */
[----:B------:R-:W-:Y:S01]  /*6a00*/  @!P2 IMAD R145, R145, R153, R10 ;  /* 0x000000999191a224 */ /* 0x000fe200078e020a */
[----:B------:R-:W-:Y:S01]  /*6a10*/  BSSY B1, `(.L_x_282) ;  /* 0x000000a000017945 */ /* 0x000fe20003800000 */
[C---:B------:R-:W-:Y:S02]  /*6a20*/  ISETP.LT.OR P3, PT, R0.reuse, 0xf2, !P0 ;  /* 0x000000f20000780c */ /* 0x040fe40004761670 */
        /* <DEDUP_REMOVED lines=8> */
.L_x_283:
[----:B------:R-:W-:Y:S05]  /*6ab0*/  BSYNC B1 ;  /* 0x0000000000017941 */ /* 0x000fea0003800000 */
.L_x_282:
[----:B-1----:R-:W-:Y:S01]  /*6ac0*/  @!P4 IMAD R11, R146, R153, R10 ;  /* 0x00000099920bc224 */ /* 0x002fe200078e020a */
[----:B------:R-:W-:Y:S04]  /*6ad0*/  BSSY B1, `(.L_x_284) ;  /* 0x0000006000017945 */ /* 0x000fe80003800000 */
[----:B------:R1:W-:Y:S01]  /*6ae0*/  @!P4 STG.E.U8 desc[UR36][R6.64+0xf0], R11 ;  /* 0x0000f00b0600c986 */ /* 0x0003e2000c101124 */
[----:B------:R-:W-:Y:S05]  /*6af0*/  @P3 BRA `(.L_x_285) ;  /* 0x00000000000c3947 */ /* 0x000fea0003800000 */
[----:B------:R-:W1:Y:S02]  /*6b00*/  LDG.E.U8 R164, desc[UR36][R8.64+0xf1] ;  /* 0x0000f12408a47981 */ /* 0x000e64000c1e1100 */
[----:B-1----:R-:W-:-:S05]  /*6b10*/  PRMT R11, R164, 0x8880, RZ ;  /* 0x00008880a40b7816 */ /* 0x002fca00000000ff */
[----:B------:R-:W-:-:S07]  /*6b20*/  IMAD R10, R11, R152, RZ ;  /* 0x000000980b0a7224 */ /* 0x000fce00078e02ff */
.L_x_285:
[----:B------:R-:W-:Y:S05]  /*6b30*/  BSYNC B1 ;  /* 0x0000000000017941 */ /* 0x000fea0003800000 */
.L_x_284:
[----:B------:R-:W-:Y:S01]  /*6b40*/  @!P3 IMAD R147, R147, R153, R10 ;  /* 0x000000999393b224 */ /* 0x000fe200078e020a */
[----:B------:R-:W-:Y:S04]  /*6b50*/  BSSY B1, `(.L_x_286) ;  /* 0x0000006000017945 */ /* 0x000fe80003800000 */
[----:B------:R0:W-:Y:S01]  /*6b60*/  @!P3 STG.E.U8 desc[UR36][R6.64+0xf1], R147 ;  /* 0x0000f1930600b986 */ /* 0x0001e2000c101124 */
[----:B------:R-:W-:Y:S05]  /*6b70*/  @P2 BRA `(.L_x_287) ;  /* 0x00000000000c2947 */ /* 0x000fea0003800000 */
[----:B------:R-:W1:Y:S02]  /*6b80*/  LDG.E.U8 R164, desc[UR36][R2.64+0xf8] ;  /* 0x0000f82402a47981 */ /* 0x000e64000c1e1100 */
[----:B-1----:R-:W-:-:S05]  /*6b90*/  PRMT R11, R164, 0x8880, RZ ;  /* 0x00008880a40b7816 */ /* 0x002fca00000000ff */
[----:B------:R-:W-:-:S07]  /*6ba0*/  IMAD R10, R11, R152, RZ ;  /* 0x000000980b0a7224 */ /* 0x000fce00078e02ff */
.L_x_287:
[----:B------:R-:W-:Y:S05]  /*6bb0*/  BSYNC B1 ;  /* 0x0000000000017941 */ /* 0x000fea0003800000 */
.L_x_286:
[----:B-1----:R-:W-:Y:S01]  /*6bc0*/  @!P2 IMAD R11, R148, R153, R10 ;  /* 0x00000099940ba224 */ /* 0x002fe200078e020a */
[----:B------:R-:W-:Y:S04]  /*6bd0*/  BSSY B1, `(.L_x_288) ;  /* 0x0000006000017945 */ /* 0x000fe80003800000 */
[----:B------:R1:W-:Y:S01]  /*6be0*/  @!P2 STG.E.U8 desc[UR36][R4.64+0xf8], R11 ;  /* 0x0000f80b0400a986 */ /* 0x0003e2000c101124 */
[----:B------:R-:W-:Y:S05]  /*6bf0*/  @P1 BRA `(.L_x_289) ;  /* 0x00000000000c1947 */ /* 0x000fea0003800000 */
[----:B------:R-:W1:Y:S02]  /*6c00*/  LDG.E.U8 R164, desc[UR36][R2.64+0xf9] ;  /* 0x0000f92402a47981 */ /* 0x000e64000c1e1100 */
[----:B-1----:R-:W-:-:S05]  /*6c10*/  PRMT R11, R164, 0x8880, RZ ;  /* 0x00008880a40b7816 */ /* 0x002fca00000000ff */
[----:B------:R-:W-:-:S07]  /*6c20*/  IMAD R10, R11, R152, RZ ;  /* 0x000000980b0a7224 */ /* 0x000fce00078e02ff */
.L_x_289:
[----:B------:R-:W-:Y:S05]  /*6c30*/  BSYNC B1 ;  /* 0x0000000000017941 */ /* 0x000fea0003800000 */
.L_x_288:
[----:B------:R-:W-:Y:S01]  /*6c40*/  @!P1 IMAD R149, R149, R153, R10 ;  /* 0x0000009995959224 */ /* 0x000fe200078e020a */
[----:B------:R-:W-:Y:S04]  /*6c50*/  BSSY B1, `(.L_x_290) ;  /* 0x0000006000017945 */ /* 0x000fe80003800000 */
[----:B------:R0:W-:Y:S01]  /*6c60*/  @!P1 STG.E.U8 desc[UR36][R4.64+0xf9], R149 ;  /* 0x0000f99504009986 */ /* 0x0001e2000c101124 */
[----:B------:R-:W-:Y:S05]  /*6c70*/  @P5 BRA `(.L_x_291) ;  /* 0x00000000000c5947 */ /* 0x000fea0003800000 */
[----:B------:R-:W0:Y:S02]  /*6c80*/  LDG.E.U8 R164, desc[UR36][R8.64+0xf8] ;  /* 0x0000f82408a47981 */ /* 0x000e24000c1e1100 */
[----:B0-----:R-:W-:-:S05]  /*6c90*/  PRMT R3, R164, 0x8880, RZ ;  /* 0x00008880a4037816 */ /* 0x001fca00000000ff */
[----:B------:R-:W-:-:S07]  /*6ca0*/  IMAD R10, R3, R152, RZ ;  /* 0x00000098030a7224 */ /* 0x000fce00078e02ff */
.L_x_291:
[----:B------:R-:W-:Y:S05]  /*6cb0*/  BSYNC B1 ;  /* 0x0000000000017941 */ /* 0x000fea0003800000 */
.L_x_290:
[----:B0-----:R-:W-:Y:S01]  /*6cc0*/  @!P5 IMAD R3, R150, R153, R10 ;  /* 0x000000999603d224 */ /* 0x001fe200078e020a */
[----:B------:R-:W-:Y:S01]  /*6cd0*/  ISETP.LT.OR P0, PT, R0, 0xfa, !P0 ;  /* 0x000000fa0000780c */ /* 0x000fe20004701670 */
[----:B------:R-:W-:Y:S03]  /*6ce0*/  BSSY B1, `(.L_x_292) ;  /* 0x0000006000017945 */ /* 0x000fe60003800000 */
[----:B------:R0:W-:Y:S09]  /*6cf0*/  @!P5 STG.E.U8 desc[UR36][R6.64+0xf8], R3 ;  /* 0x0000f8030600d986 */ /* 0x0001f2000c101124 */
[----:B------:R-:W-:Y:S05]  /*6d00*/  @P0 BRA `(.L_x_293) ;  /* 0x00000000000c0947 */ /* 0x000fea0003800000 */
[----:B------:R-:W0:Y:S02]  /*6d10*/  LDG.E.U8 R164, desc[UR36][R8.64+0xf9] ;  /* 0x0000f92408a47981 */ /* 0x000e24000c1e1100 */
[----:B0-----:R-:W-:-:S05]  /*6d20*/  PRMT R3, R164, 0x8880, RZ ;  /* 0x00008880a4037816 */ /* 0x001fca00000000ff */
[----:B------:R-:W-:-:S07]  /*6d30*/  IMAD R10, R3, R152, RZ ;  /* 0x00000098030a7224 */ /* 0x000fce00078e02ff */
.L_x_293:
[----:B------:R-:W-:Y:S05]  /*6d40*/  BSYNC B1 ;  /* 0x0000000000017941 */ /* 0x000fea0003800000 */
.L_x_292:
[----:B------:R-:W-:Y:S01]  /*6d50*/  IMAD R151, R151, R153, R10 ;  /* 0x0000009997977224 */ /* 0x000fe200078e020a */
[----:B------:R-:W-:Y:S06]  /*6d60*/  @P0 BRA `(.L_x_294) ;  /* 0x0000001800100947 */ /* 0x000fec0003800000 */
[----:B------:R0:W-:Y:S01]  /*6d70*/  STG.E.U8 desc[UR36][R6.64+0xf9], R151 ;  /* 0x0000f99706007986 */ /* 0x0001e2000c101124 */
[----:B------:R-:W-:Y:S05]  /*6d80*/  BRA `(.L_x_294) ;  /* 0x0000001800087947 */ /* 0x000fea0003800000 */
.L_x_37:
[C---:B------:R-:W-:Y:S02]  /*6d90*/  ISETP.GE.AND P1, PT, R22.reuse, 0x1, PT ;  /* 0x000000011600780c */ /* 0x040fe40003f26270 */
[----:B------:R-:W-:Y:S02]  /*6da0*/  ISETP.GE.AND P0, PT, R22, 0x9, PT ;  /* 0x000000091600780c */ /* 0x000fe40003f06270 */
[C---:B------:R-:W-:Y:S02]  /*6db0*/  ISETP.LT.OR P4, PT, R0.reuse, 0x1, !P1 ;  /* 0x000000010000780c */ /* 0x040fe40004f81670 */
[C---:B------:R-:W-:Y:S02]  /*6dc0*/  ISETP.LT.OR P3, PT, R0.reuse, 0x2, !P1 ;  /* 0x000000020000780c */ /* 0x040fe40004f61670 */
[C---:B------:R-:W-:Y:S02]  /*6dd0*/  ISETP.LT.OR P2, PT, R0.reuse, 0x1, !P0 ;  /* 0x000000010000780c */ /* 0x040fe40004741670 */
[----:B------:R-:W-:-:S07]  /*6de0*/  ISETP.LT.OR P5, PT, R0, 0x2, !P0 ;  /* 0x000000020000780c */ /* 0x000fce00047a1670 */
[-C--:B------:R-:W-:Y:S02]  /*6df0*/  @!P4 IMAD R3, R24, R153.reuse, RZ ;  /* 0x000000991803c224 */ /* 0x080fe400078e02ff */
[-C--:B------:R-:W-:Y:S02]  /*6e00*/  @!P3 IMAD R25, R25, R153.reuse, RZ ;  /* 0x000000991919b224 */ /* 0x080fe400078e02ff */
[-C--:B------:R-:W-:Y:S01]  /*6e10*/  @!P2 IMAD R9, R26, R153.reuse, RZ ;  /* 0x000000991a09a224 */ /* 0x080fe200078e02ff */
[----:B------:R0:W-:Y:S01]  /*6e20*/  @!P4 STG.E.U8 desc[UR36][R4.64], R3 ;  /* 0x000000030400c986 */ /* 0x0001e2000c101124 */
[C---:B------:R-:W-:Y:S01]  /*6e30*/  ISETP.LT.OR P4, PT, R0.reuse, 0x9, !P1 ;  /* 0x000000090000780c */ /* 0x040fe20004f81670 */
[----:B------:R-:W-:Y:S02]  /*6e40*/  @!P5 IMAD R27, R27, R153, RZ ;  /* 0x000000991b1bd224 */ /* 0x000fe400078e02ff */
[----:B------:R-:W-:Y:S01]  /*6e50*/  @!P3 STG.E.U8 desc[UR36][R4.64+0x1], R25 ;  /* 0x000001190400b986 */ /* 0x000fe2000c101124 */
[----:B------:R-:W-:-:S03]  /*6e60*/  ISETP.LT.OR P3, PT, R0, 0xa, !P1 ;  /* 0x0000000a0000780c */ /* 0x000fc60004f61670 */
[----:B------:R1:W-:Y:S01]  /*6e70*/  @!P2 STG.E.U8 desc[UR36][R6.64], R9 ;  /* 0x000000090600a986 */ /* 0x0003e2000c101124 */
[----:B------:R-:W-:-:S03]  /*6e80*/  ISETP.LT.OR P2, PT, R0, 0x9, !P0 ;  /* 0x000000090000780c */ /* 0x000fc60004741670 */
[----:B------:R-:W-:Y:S01]  /*6e90*/  @!P5 STG.E.U8 desc[UR36][R6.64+0x1], R27 ;  /* 0x0000011b0600d986 */ /* 0x000fe2000c101124 */
[----:B------:R-:W-:Y:S01]  /*6ea0*/  ISETP.LT.OR P5, PT, R0, 0xa, !P0 ;  /* 0x0000000a0000780c */ /* 0x000fe200047a1670 */
[----:B------:R-:W-:-:S04]  /*6eb0*/  @!P4 IMAD R11, R28, R153, RZ ;  /* 0x000000991c0bc224 */ /* 0x000fc800078e02ff */
[-C--:B------:R-:W-:Y:S01]  /*6ec0*/  @!P3 IMAD R29, R29, R153.reuse, RZ ;  /* 0x000000991d1db224 */ /* 0x080fe200078e02ff */
[----:B------:R-:W-:Y:S01]  /*6ed0*/  @!P4 STG.E.U8 desc[UR36][R4.64+0x8], R11 ;  /* 0x0000080b0400c986 */ /* 0x000fe2000c101124 */
[----:B------:R-:W-:Y:S02]  /*6ee0*/  ISETP.LT.OR P4, PT, R0, 0x11, !P1 ;  /* 0x000000110000780c */ /* 0x000fe40004f81670 */
[-C--:B0-----:R-:W-:Y:S01]  /*6ef0*/  @!P2 IMAD R3, R30, R153.reuse, RZ ;  /* 0x000000991e03a224 */ /* 0x081fe200078e02ff */
[----:B------:R-:W-:Y:S01]  /*6f00*/  @!P3 STG.E.U8 desc[UR36][R4.64+0x9], R29 ;  /* 0x0000091d0400b986 */ /* 0x000fe2000c101124 */
[C---:B------:R-:W-:Y:S02]  /*6f10*/  ISETP.LT.OR P3, PT, R0.reuse, 0x12, !P1 ;  /* 0x000000120000780c */ /* 0x040fe40004f61670 */
[----:B------:R-:W-:Y:S01]  /*6f20*/  @!P5 IMAD R31, R31, R153, RZ ;  /* 0x000000991f1fd224 */ /* 0x000fe200078e02ff */
[----:B------:R0:W-:Y:S01]  /*6f30*/  @!P2 STG.E.U8 desc[UR36][R6.64+0x8], R3 ;  /* 0x000008030600a986 */ /* 0x0001e2000c101124 */
[----:B------:R-:W-:-:S03]  /*6f40*/  ISETP.LT.OR P2, PT, R0, 0x11, !P0 ;  /* 0x000000110000780c */ /* 0x000fc60004741670 */
[----:B------:R-:W-:Y:S01]  /*6f50*/  @!P5 STG.E.U8 desc[UR36][R6.64+0x9], R31 ;  /* 0x0000091f0600d986 */ /* 0x000fe2000c101124 */
[----:B------:R-:W-:Y:S01]  /*6f60*/  ISETP.LT.OR P5, PT, R0, 0x12, !P0 ;  /* 0x000000120000780c */ /* 0x000fe200047a1670 */
[----:B-1----:R-:W-:-:S04]  /*6f70*/  @!P4 IMAD R9, R32, R153, RZ ;  /* 0x000000992009c224 */ /* 0x002fc800078e02ff */
        /* <DEDUP_REMOVED lines=301> */
[----:B------:R1:W-:Y:S01]  /*8250*/  @!P4 STG.E.U8 desc[UR36][R4.64+0xd8], R11 ;  /* 0x0000d80b0400c986 */ /* 0x0003e2000c101124 */
        /* <DEDUP_REMOVED lines=13> */
[-C--:B-1----:R-:W-:Y:S01]  /*8330*/  @!P2 IMAD R11, R138, R153.reuse, RZ ;  /* 0x000000998a0ba224 */ /* 0x082fe200078e02ff */
[----:B------:R-:W-:Y:S01]  /*8340*/  @!P3 STG.E.U8 desc[UR36][R4.64+0xe1], R137 ;  /* 0x0000e1890400b986 */ /* 0x000fe2000c101124 */
[C---:B------:R-:W-:Y:S02]  /*8350*/  ISETP.LT.OR P3, PT, R0.reuse, 0xea, !P1 ;  /* 0x000000ea0000780c */ /* 0x040fe40004f61670 */
[----:B------:R-:W-:Y:S01]  /*8360*/  @!P5 IMAD R139, R139, R153, RZ ;  /* 0x000000998b8bd224 */ /* 0x000fe200078e02ff */
[----:B------:R1:W-:Y:S01]  /*8370*/  @!P2 STG.E.U8 desc[UR36][R6.64+0xe0], R11 ;  /* 0x0000e00b0600a986 */ /* 0x0003e2000c101124 */
[----:B------:R-:W-:-:S03]  /*8380*/  ISETP.LT.OR P2, PT, R0, 0xe9, !P0 ;  /* 0x000000e90000780c */ /* 0x000fc60004741670 */
[----:B------:R-:W-:Y:S01]  /*8390*/  @!P5 STG.E.U8 desc[UR36][R6.64+0xe1], R139 ;  /* 0x0000e18b0600d986 */ /* 0x000fe2000c101124 */
[----:B------:R-:W-:Y:S01]  /*83a0*/  ISETP.LT.OR P5, PT, R0, 0xea, !P0 ;  /* 0x000000ea0000780c */ /* 0x000fe200047a1670 */
[----:B0-----:R-:W-:-:S04]  /*83b0*/  @!P4 IMAD R3, R140, R153, RZ ;  /* 0x000000998c03c224 */ /* 0x001fc800078e02ff */
[-C--:B------:R-:W-:Y:S01]  /*83c0*/  @!P3 IMAD R141, R141, R153.reuse, RZ ;  /* 0x000000998d8db224 */ /* 0x080fe200078e02ff */
[----:B------:R0:W-:Y:S01]  /*83d0*/  @!P4 STG.E.U8 desc[UR36][R4.64+0xe8], R3 ;  /* 0x0000e8030400c986 */ /* 0x0001e2000c101124 */
[----:B------:R-:W-:Y:S02]  /*83e0*/  ISETP.LT.OR P4, PT, R0, 0xf2, !P1 ;  /* 0x000000f20000780c */ /* 0x000fe40004f81670 */
[-C--:B--2---:R-:W-:Y:S01]  /*83f0*/  @!P2 IMAD R9, R142, R153.reuse, RZ ;  /* 0x000000998e09a224 */ /* 0x084fe200078e02ff */
[----:B------:R-:W-:Y:S01]  /*8400*/  @!P3 STG.E.U8 desc[UR36][R4.64+0xe9], R141 ;  /* 0x0000e98d0400b986 */ /* 0x000fe2000c101124 */
[C---:B------:R-:W-:Y:S02]  /*8410*/  ISETP.LT.OR P3, PT, R0.reuse, 0xf1, !P1 ;  /* 0x000000f10000780c */ /* 0x040fe40004f61670 */
[----:B------:R-:W-:Y:S01]  /*8420*/  @!P5 IMAD R143, R143, R153, RZ ;  /* 0x000000998f8fd224 */ /* 0x000fe200078e02ff */
[----:B------:R-:W-:Y:S01]  /*8430*/  @!P2 STG.E.U8 desc[UR36][R6.64+0xe8], R9 ;  /* 0x0000e8090600a986 */ /* 0x000fe2000c101124 */
[----:B------:R-:W-:-:S03]  /*8440*/  ISETP.LT.OR P2, PT, R0, 0xf1, !P0 ;  /* 0x000000f10000780c */ /* 0x000fc60004741670 */
[----:B------:R-:W-:Y:S01]  /*8450*/  @!P5 STG.E.U8 desc[UR36][R6.64+0xe9], R143 ;  /* 0x0000e98f0600d986 */ /* 0x000fe2000c101124 */
[----:B------:R-:W-:Y:S01]  /*8460*/  ISETP.LT.OR P5, PT, R0, 0xf9, !P0 ;  /* 0x000000f90000780c */ /* 0x000fe200047a1670 */
[----:B------:R-:W-:-:S04]  /*8470*/  @!P4 IMAD R145, R145, R153, RZ ;  /* 0x000000999191c224 */ /* 0x000fc800078e02ff */
[-C--:B-1----:R-:W-:Y:S01]  /*8480*/  @!P3 IMAD R11, R144, R153.reuse, RZ ;  /* 0x00000099900bb224 */ /* 0x082fe200078e02ff */
[----:B------:R-:W-:Y:S01]  /*8490*/  @!P4 STG.E.U8 desc[UR36][R4.64+0xf1], R145 ;  /* 0x0000f1910400c986 */ /* 0x000fe2000c101124 */
[C---:B------:R-:W-:Y:S02]  /*84a0*/  ISETP.LT.OR P4, PT, R0.reuse, 0xf2, !P0 ;  /* 0x000000f20000780c */ /* 0x040fe40004781670 */
[C---:B------:R-:W-:Y:S01]  /*84b0*/  ISETP.LT.OR P0, PT, R0.reuse, 0xfa, !P0 ;  /* 0x000000fa0000780c */ /* 0x040fe20004701670 */
[----:B------:R1:W-:Y:S01]  /*84c0*/  @!P3 STG.E.U8 desc[UR36][R4.64+0xf0], R11 ;  /* 0x0000f00b0400b986 */ /* 0x0003e2000c101124 */
[----:B------:R-:W-:Y:S01]  /*84d0*/  ISETP.LT.OR P3, PT, R0, 0xf9, !P1 ;  /* 0x000000f90000780c */ /* 0x000fe20004f61670 */
[----:B0-----:R-:W-:Y:S01]  /*84e0*/  @!P2 IMAD R3, R146, R153, RZ ;  /* 0x000000999203a224 */ /* 0x001fe200078e02ff */
[----:B------:R-:W-:-:S04]  /*84f0*/  ISETP.LT.OR P1, PT, R0, 0xfa, !P1 ;  /* 0x000000fa0000780c */ /* 0x000fc80004f21670 */
[----:B------:R0:W-:Y:S03]  /*8500*/  @!P2 STG.E.U8 desc[UR36][R6.64+0xf0], R3 ;  /* 0x0000f0030600a986 */ /* 0x0001e6000c101124 */
[-C--:B------:R-:W-:Y:S02]  /*8510*/  @!P4 IMAD R147, R147, R153.reuse, RZ ;  /* 0x000000999393c224 */ /* 0x080fe400078e02ff */
[-C--:B-1----:R-:W-:Y:S02]  /*8520*/  @!P5 IMAD R11, R150, R153.reuse, RZ ;  /* 0x00000099960bd224 */ /* 0x082fe400078e02ff */
[-C--:B------:R-:W-:Y:S01]  /*8530*/  @!P3 IMAD R9, R148, R153.reuse, RZ ;  /* 0x000000999409b224 */ /* 0x080fe200078e02ff */
[----:B------:R0:W-:Y:S01]  /*8540*/  @!P4 STG.E.U8 desc[UR36][R6.64+0xf1], R147 ;  /* 0x0000f1930600c986 */ /* 0x0001e2000c101124 */
[-C--:B------:R-:W-:Y:S02]  /*8550*/  @!P1 IMAD R149, R149, R153.reuse, RZ ;  /* 0x0000009995959224 */ /* 0x080fe400078e02ff */
[----:B------:R-:W-:Y:S01]  /*8560*/  @!P0 IMAD R151, R151, R153, RZ ;  /* 0x0000009997978224 */ /* 0x000fe200078e02ff */
[----:B------:R0:W-:Y:S04]  /*8570*/  @!P3 STG.E.U8 desc[UR36][R4.64+0xf8], R9 ;  /* 0x0000f8090400b986 */ /* 0x0001e8000c101124 */
[----:B------:R0:W-:Y:S04]  /*8580*/  @!P1 STG.E.U8 desc[UR36][R4.64+0xf9], R149 ;  /* 0x0000f99504009986 */ /* 0x0001e8000c101124 */
[----:B------:R0:W-:Y:S04]  /*8590*/  @!P5 STG.E.U8 desc[UR36][R6.64+0xf8], R11 ;  /* 0x0000f80b0600d986 */ /* 0x0001e8000c101124 */
[----:B------:R0:W-:Y:S02]  /*85a0*/  @!P0 STG.E.U8 desc[UR36][R6.64+0xf9], R151 ;  /* 0x0000f99706008986 */ /* 0x0001e4000c101124 */
.L_x_294:
[----:B------:R-:W-:Y:S05]  /*85b0*/  BSYNC B0 ;  /* 0x0000000000007941 */ /* 0x000fea0003800000 */
.L_x_36:
[----:B0-----:R-:W2:Y:S01]  /*85c0*/  LDL.64 R2, [R1] ;  /* 0x0000000001027983 */ /* 0x001ea20000100a00 */
[----:B------:R-:W-:Y:S01]  /*85d0*/  ULDC.64 UR4, c[0x0][0x650] ;  /* 0x0001940000047ab9 */ /* 0x000fe20000000a00 */
[----:B------:R0:W-:Y:S01]  /*85e0*/  SYNCS.ARRIVE.TRANS64.A1T0 RZ, [R162+UR45], RZ ;  /* 0x000000ffa2ff79a7 */ /* 0x0001e2000810002d */
[----:B------:R-:W-:Y:S01]  /*85f0*/  PRMT R0, RZ, 0x7610, R0 ;  /* 0x00007610ff007816 */ /* 0x000fe20000000000 */
[----:B------:R-:W-:Y:S02]  /*8600*/  IMAD.MOV.U32 R19, RZ, RZ, -0x1 ;  /* 0xffffffffff137424 */ /* 0x000fe400078e00ff */
[----:B------:R-:W-:Y:S01]  /*8610*/  IMAD.MOV.U32 R22, RZ, RZ, -0x1 ;  /* 0xffffffffff167424 */ /* 0x000fe200078e00ff */
[----:B--2---:R-:W-:-:S04]  /*8620*/  LEA R18, P0, R2, R18, 0x1 ;  /* 0x0000001202127211 */ /* 0x004fc800078008ff */
[----:B------:R-:W-:Y:S01]  /*8630*/  LEA.HI.X R17, R2, R17, R23, 0x1, P0 ;  /* 0x0000001102117211 */ /* 0x000fe200000f0c17 */
[----:B------:R-:W-:Y:S01]  /*8640*/  IMAD.MOV.U32 R2, RZ, RZ, -0x1 ;  /* 0xffffffffff027424 */ /* 0x000fe200078e00ff */
[----:B------:R-:W-:-:S04]  /*8650*/  ISETP.GE.U32.AND P0, PT, R18, UR4, PT ;  /* 0x0000000412007c0c */ /* 0x000fc8000bf06070 */
[----:B------:R-:W-:-:S13]  /*8660*/  ISETP.GE.U32.AND.EX P0, PT, R17, UR5, PT, P0 ;  /* 0x0000000511007c0c */ /* 0x000fda000bf06100 */
[----:B0-----:R-:W-:Y:S05]  /*8670*/  @P0 BRA `(.L_x_295) ;  /* 0x0000000400700947 */ /* 0x001fea0003800000 */
[----:B------:R-:W0:Y:S01]  /*8680*/  S2R R10, SR_CTAID.X ;  /* 0x00000000000a7919 */ /* 0x000e220000002500 */
[----:B------:R-:W2:Y:S01]  /*8690*/  LDC.64 R8, c[0x0][0x628] ;  /* 0x00018a00ff087b82 */ /* 0x000ea20000000a00 */
[----:B------:R-:W-:Y:S01]  /*86a0*/  ULDC UR4, c[0x0][0x150] ;  /* 0x0000540000047ab9 */ /* 0x000fe20000000800 */
[----:B---3--:R-:W-:Y:S01]  /*86b0*/  IMAD.MOV.U32 R6, RZ, RZ, R18 ;  /* 0x000000ffff067224 */ /* 0x008fe200078e0012 */
[----:B------:R-:W3:Y:S01]  /*86c0*/  S2R R20, SR_CTAID.Y ;  /* 0x0000000000147919 */ /* 0x000ee20000002600 */
[----:B------:R-:W-:-:S04]  /*86d0*/  IMAD.MOV.U32 R7, RZ, RZ, R17 ;  /* 0x000000ffff077224 */ /* 0x000fc800078e0011 */
[----:B------:R-:W1:Y:S08]  /*86e0*/  LDC R15, c[0x0][0x144] ;  /* 0x00005100ff0f7b82 */ /* 0x000e700000000800 */
[----:B------:R-:W1:Y:S08]  /*86f0*/  LDC R0, c[0x0][0x630] ;  /* 0x00018c00ff007b82 */ /* 0x000e700000000800 */
[----:B------:R-:W1:Y:S01]  /*8700*/  LDC.64 R12, c[0x0][0x620] ;  /* 0x00018800ff0c7b82 */ /* 0x000e620000000a00 */
[----:B--2---:R-:W-:-:S04]  /*8710*/  ISETP.NE.U32.AND P0, PT, R8, RZ, PT ;  /* 0x000000ff0800720c */ /* 0x004fc80003f05070 */
[----:B------:R-:W-:Y:S02]  /*8720*/  ISETP.NE.AND.EX P0, PT, R9, RZ, PT, P0 ;  /* 0x000000ff0900720c */ /* 0x000fe40003f05300 */
[----:B0-----:R-:W-:-:S05]  /*8730*/  I2FP.F32.U32 R2, R10 ;  /* 0x0000000a00027245 */ /* 0x001fca0000201000 */
[----:B------:R-:W-:-:S04]  /*8740*/  FMUL R2, R2, UR4 ;  /* 0x0000000402027c20 */ /* 0x000fc80008400000 */
[----:B------:R0:W2:Y:S02]  /*8750*/  F2I.U32.TRUNC.NTZ R14, R2 ;  /* 0x00000002000e7305 */ /* 0x0000a4000020f000 */
[----:B---3--:R-:W-:Y:S05]  /*8760*/  @!P0 BRA `(.L_x_296) ;  /* 0x0000000000288947 */ /* 0x008fea0003800000 */
[----:B------:R-:W3:Y:S02]  /*8770*/  LDC R3, c[0x0][0x634] ;  /* 0x00018d00ff037b82 */ /* 0x000ee40000000800 */
[----:B---3--:R-:W-:-:S05]  /*8780*/  IADD3 R7, P0, R18, R3, RZ ;  /* 0x0000000312077210 */ /* 0x008fca0007f1e0ff */
[----:B-1----:R-:W-:-:S04]  /*8790*/  IMAD.X R11, RZ, RZ, R17, P0 ;  /* 0x000000ffff0b7224 */ /* 0x002fc800000e0611 */
[----:B0-----:R-:W-:-:S04]  /*87a0*/  IMAD.WIDE.U32 R2, R11, R8, RZ ;  /* 0x000000080b027225 */ /* 0x001fc800078e00ff */
[----:B----4-:R-:W-:-:S04]  /*87b0*/  IMAD.WIDE.U32 R4, P0, R7, R9, R2 ;  /* 0x0000000907047225 */ /* 0x010fc80007800002 */
[----:B------:R-:W-:-:S04]  /*87c0*/  IMAD.WIDE.U32 R2, R7, R8, RZ ;  /* 0x0000000807027225 */ /* 0x000fc800078e00ff */
[----:B------:R-:W-:Y:S01]  /*87d0*/  IMAD.X R7, RZ, RZ, RZ, P0 ;  /* 0x000000ffff077224 */ /* 0x000fe200000e06ff */
[----:B------:R-:W-:Y:S01]  /*87e0*/  IADD3 RZ, P0, R3, R4, RZ ;  /* 0x0000000403ff7210 */ /* 0x000fe20007f1e0ff */
[----:B------:R-:W-:-:S04]  /*87f0*/  IMAD.MOV.U32 R6, RZ, RZ, R5 ;  /* 0x000000ffff067224 */ /* 0x000fc800078e0005 */
[----:B------:R-:W-:-:S08]  /*8800*/  IMAD.WIDE.U32.X R6, R11, R9, R6, P0 ;  /* 0x000000090b067225 */ /* 0x000fd000000e0406 */
.L_x_296:
[----:B------:R-:W3:Y:S01]  /*8810*/  LDC.64 R26, c[0x0][0x640] ;  /* 0x00019000ff1a7b82 */ /* 0x000ee20000000a00 */
[-C--:B-1----:R-:W-:Y:S01]  /*8820*/  SHF.R.U64 R11, R6, R0.reuse, R7 ;  /* 0x00000000060b7219 */ /* 0x082fe20000001207 */
[----:B------:R-:W-:Y:S01]  /*8830*/  IMAD.MOV.U32 R19, RZ, RZ, R17 ;  /* 0x000000ffff137224 */ /* 0x000fe200078e0011 */
[----:B------:R-:W-:Y:S01]  /*8840*/  SHF.R.U32.HI R0, RZ, R0, R7 ;  /* 0x00000000ff007219 */ /* 0x000fe20000011607 */
[----:B--2---:R-:W-:Y:S01]  /*8850*/  IMAD.MOV R14, RZ, RZ, -R14 ;  /* 0x000000ffff0e7224 */ /* 0x004fe200078e0a0e */
[----:B----4-:R-:W-:Y:S01]  /*8860*/  IADD3 R5, P0, RZ, -R11, RZ ;  /* 0x8000000bff057210 */ /* 0x010fe20007f1e0ff */
[----:B------:R-:W-:Y:S01]  /*8870*/  ULDC UR4, c[0x0][0x154] ;  /* 0x0000550000047ab9 */ /* 0x000fe20000000800 */
[----:B------:R-:W-:Y:S01]  /*8880*/  IMAD.MOV.U32 R7, RZ, RZ, 0x1 ;  /* 0x00000001ff077424 */ /* 0x000fe200078e00ff */
[----:B------:R-:W1:Y:S01]  /*8890*/  LDC R4, c[0x0][0x618] ;  /* 0x00018600ff047b82 */ /* 0x000e620000000800 */
[----:B------:R-:W-:Y:S02]  /*88a0*/  IMAD R22, R15, R14, R10 ;  /* 0x0000000e0f167224 */ /* 0x000fe400078e020a */
[----:B------:R-:W-:-:S04]  /*88b0*/  IMAD.X R3, RZ, RZ, ~R0, P0 ;  /* 0x000000ffff037224 */ /* 0x000fc800000e0e00 */
[-C--:B------:R-:W-:Y:S01]  /*88c0*/  IMAD R0, R3, R12.reuse, RZ ;  /* 0x0000000c03007224 */ /* 0x080fe200078e02ff */
[----:B------:R-:W2:Y:S01]  /*88d0*/  LDC R6, c[0x0][0x608] ;  /* 0x00018200ff067b82 */ /* 0x000ea20000000800 */
[----:B0-----:R-:W-:-:S04]  /*88e0*/  IMAD.WIDE.U32 R2, R5, R12, R18 ;  /* 0x0000000c05027225 */ /* 0x001fc800078e0012 */
[----:B------:R-:W-:Y:S01]  /*88f0*/  IMAD R5, R5, R13, R0 ;  /* 0x0000000d05057224 */ /* 0x000fe200078e0200 */
[----:B------:R-:W-:Y:S02]  /*8900*/  I2FP.F32.U32 R0, R20 ;  /* 0x0000001400007245 */ /* 0x000fe40000201000 */
[----:B------:R-:W0:Y:S01]  /*8910*/  LDC R24, c[0x0][0x658] ;  /* 0x00019600ff187b82 */ /* 0x000e220000000800 */
[----:B------:R-:W-:Y:S01]  /*8920*/  IMAD.IADD R3, R3, 0x1, R5 ;  /* 0x0000000103037824 */ /* 0x000fe200078e0205 */
[----:B---3--:R-:W-:Y:S01]  /*8930*/  ISETP.NE.U32.AND P0, PT, R26, RZ, PT ;  /* 0x000000ff1a00720c */ /* 0x008fe20003f05070 */
[----:B------:R-:W-:Y:S01]  /*8940*/  FMUL R0, R0, UR4 ;  /* 0x0000000400007c20 */ /* 0x000fe20008400000 */
[----:B------:R-:W-:Y:S02]  /*8950*/  IMAD.MOV.U32 R5, RZ, RZ, -0x1 ;  /* 0xffffffffff057424 */ /* 0x000fe400078e00ff */
[----:B------:R-:W-:Y:S01]  /*8960*/  ISETP.NE.AND.EX P0, PT, R27, RZ, PT, P0 ;  /* 0x000000ff1b00720c */ /* 0x000fe20003f05300 */
[----:B------:R3:W4:Y:S01]  /*8970*/  F2I.U32.TRUNC.NTZ R12, R0 ;  /* 0x00000000000c7305 */ /* 0x000722000020f000 */
[----:B------:R-:W3:Y:S01]  /*8980*/  LDC R15, c[0x0][0x148] ;  /* 0x00005200ff0f7b82 */ /* 0x000ee20000000800 */
[----:B-1----:R-:W-:-:S02]  /*8990*/  SHF.R.U64 R10, R2, R4, R3 ;  /* 0x00000004020a7219 */ /* 0x002fc40000001203 */
[----:B------:R-:W-:-:S05]  /*89a0*/  SHF.R.U32.HI R3, RZ, R4, R3 ;  /* 0x00000004ff037219 */ /* 0x000fca0000011603 */
[----:B------:R-:W1:Y:S01]  /*89b0*/  LDC R14, c[0x0][0x600] ;  /* 0x00018000ff0e7b82 */ /* 0x000e620000000800 */
[-CC-:B--2---:R-:W-:Y:S02]  /*89c0*/  SHF.R.U64 R8, R10, R6.reuse, R3.reuse ;  /* 0x000000060a087219 */ /* 0x184fe40000001203 */
[----:B------:R-:W-:-:S05]  /*89d0*/  SHF.R.U32.HI R3, RZ, R6, R3 ;  /* 0x00000006ff037219 */ /* 0x000fca0000011603 */
[----:B------:R-:W2:Y:S01]  /*89e0*/  LDC R21, c[0x0][0x648] ;  /* 0x00019200ff157b82 */ /* 0x000ea20000000800 */
[-CC-:B0-----:R-:W-:Y:S02]  /*89f0*/  SHF.R.U64 R13, R8, R24.reuse, R3.reuse ;  /* 0x00000018080d7219 */ /* 0x181fe40000001203 */
[-C--:B------:R-:W-:Y:S02]  /*8a00*/  SHF.L.U32 R5, R5, R24.reuse, RZ ;  /* 0x0000001805057219 */ /* 0x080fe400000006ff */
[-C--:B------:R-:W-:Y:S01]  /*8a10*/  SHF.R.U32.HI R3, RZ, R24.reuse, R3 ;  /* 0x00000018ff037219 */ /* 0x080fe20000011603 */
[----:B------:R-:W-:Y:S01]  /*8a20*/  IMAD.MOV.U32 R2, RZ, RZ, R13 ;  /* 0x000000ffff027224 */ /* 0x000fe200078e000d */
[----:B------:R-:W-:Y:S01]  /*8a30*/  SHF.L.U32 R24, R7, R24, RZ ;  /* 0x0000001807187219 */ /* 0x000fe200000006ff */
[----:B------:R-:W0:Y:S01]  /*8a40*/  LDC R25, c[0x0][0x638] ;  /* 0x00018e00ff197b82 */ /* 0x000e220000000800 */
[----:B------:R-:W-:-:S07]  /*8a50*/  LOP3.LUT R19, RZ, R5, RZ, 0x33, !PT ;  /* 0x00000005ff137212 */ /* 0x000fce00078e33ff */
[----:B------:R-:W0:Y:S01]  /*8a60*/  LDC R28, c[0x0][0x610] ;  /* 0x00018400ff1c7b82 */ /* 0x000e220000000800 */
[----:B----4-:R-:W-:Y:S05]  /*8a70*/  @!P0 BRA `(.L_x_297) ;  /* 0x0000000000288947 */ /* 0x010fea0003800000 */
[----:B---3--:R-:W3:Y:S02]  /*8a80*/  LDC R0, c[0x0][0x64c] ;  /* 0x00019300ff007b82 */ /* 0x008ee40000000800 */
[----:B---3--:R-:W-:-:S05]  /*8a90*/  IADD3 R7, P0, R13, R0, RZ ;  /* 0x000000000d077210 */ /* 0x008fca0007f1e0ff */
        /* <DEDUP_REMOVED lines=8> */
.L_x_297:
[----:B------:R-:W4:Y:S01]  /*8b20*/  LDC R4, c[0x0][0x65c] ;  /* 0x00019700ff047b82 */ /* 0x000f220000000800 */
[----:B--23--:R-:W-:Y:S01]  /*8b30*/  SHF.R.U64 R0, R2, R21, R3 ;  /* 0x0000001502007219 */ /* 0x00cfe20000001203 */
[----:B-1----:R-:W-:Y:S01]  /*8b40*/  VIADD R3, R14, 0xffffffff ;  /* 0xffffffff0e037836 */ /* 0x002fe20000000000 */
[----:B------:R-:W-:Y:S01]  /*8b50*/  LOP3.LUT R19, R8, R19, RZ, 0xc0, !PT ;  /* 0x0000001308137212 */ /* 0x000fe200078ec0ff */
[----:B------:R-:W-:Y:S02]  /*8b60*/  IMAD.MOV R12, RZ, RZ, -R12 ;  /* 0x000000ffff0c7224 */ /* 0x000fe400078e0a0c */
[----:B------:R-:W-:Y:S01]  /*8b70*/  IMAD.MOV R2, RZ, RZ, -R0 ;  /* 0x000000ffff027224 */ /* 0x000fe200078e0a00 */
[----:B------:R-:W-:Y:S01]  /*8b80*/  LOP3.LUT R3, R10, R3, RZ, 0xc0, !PT ;  /* 0x000000030a037212 */ /* 0x000fe200078ec0ff */
[----:B------:R-:W-:Y:S02]  /*8b90*/  IMAD R19, R24, R0, R19 ;  /* 0x0000000018137224 */ /* 0x000fe400078e0213 */
[----:B0-----:R-:W-:-:S04]  /*8ba0*/  IMAD R0, R2, R25, R13 ;  /* 0x0000001902007224 */ /* 0x001fc800078e020d */
[----:B------:R-:W-:Y:S01]  /*8bb0*/  IMAD R2, R0, R14, R3 ;  /* 0x0000000e00027224 */ /* 0x000fe200078e0203 */
[----:B----4-:R-:W-:Y:S01]  /*8bc0*/  ISETP.NE.AND P0, PT, R4, 0x1, PT ;  /* 0x000000010400780c */ /* 0x010fe20003f05270 */
[----:B------:R-:W-:-:S05]  /*8bd0*/  IMAD.MOV.U32 R4, RZ, RZ, 0x1 ;  /* 0x00000001ff047424 */ /* 0x000fca00078e00ff */
[----:B------:R-:W-:-:S07]  /*8be0*/  PRMT R0, R4, 0x7610, R0 ;  /* 0x0000761004007816 */ /* 0x000fce0000000000 */
[----:B------:R-:W-:-:S04]  /*8bf0*/  @P0 IMAD R22, R15, R12, R20 ;  /* 0x0000000c0f160224 */ /* 0x000fc800078e0214 */
[----:B------:R-:W-:-:S05]  /*8c00*/  IMAD R19, R19, R28, R22 ;  /* 0x0000001c13137224 */ /* 0x000fca00078e0216 */
[----:B------:R-:W-:Y:S02]  /*8c10*/  SEL R22, R2, R19, !P0 ;  /* 0x0000001302167207 */ /* 0x000fe40004000000 */
[----:B------:R-:W-:Y:S01]  /*8c20*/  SEL R19, R19, R2, !P0 ;  /* 0x0000000213137207 */ /* 0x000fe20004000000 */
[----:B------:R-:W-:-:S07]  /*8c30*/  IMAD.MOV.U32 R2, RZ, RZ, R11 ;  /* 0x000000ffff027224 */ /* 0x000fce00078e000b */
.L_x_295:
[----:B------:R-:W-:Y:S02]  /*8c40*/  LOP3.LUT P0, RZ, R0, 0xff, RZ, 0xc0, !PT ;  /* 0x000000ff00ff7812 */ /* 0x000fe4000780c0ff */
[----:B------:R-:W-:-:S11]  /*8c50*/  LOP3.LUT R165, R165, 0x1, RZ, 0x3c, !PT ;  /* 0x00000001a5a57812 */ /* 0x000fd600078e3cff */
[----:B------:R-:W-:Y:S05]  /*8c60*/  @P0 BRA `(.L_x_298) ;  /* 0xffffff88008c0947 */ /* 0x000fea000383ffff */
[----:B------:R-:W-:Y:S05]  /*8c70*/  EXIT ;  /* 0x000000000000794d */ /* 0x000fea0003800000 */
.L_x_17:
[----:B------:R-:W-:-:S08]  /*8c80*/  ISETP.NE.AND P0, PT, R5, RZ, PT ;  /* 0x000000ff0500720c */ /* 0x000fd00003f05270 */
[----:B0-----:R-:W0:-:S00]  /*8c90*/  USETMAXREG.DEALLOC.CTAPOOL 0x28 ;  /* 0x00000028000079c8 */ /* 0x001e0000080e0500 */
[----:B------:R-:W-:Y:S05]  /*8ca0*/  @P0 EXIT ;  /* 0x000000000000094d */ /* 0x000fea0003800000 */
[----:B0-----:R-:W-:Y:S01]  /*8cb0*/  LOP3.LUT P0, RZ, R8, 0xff, RZ, 0xc0, !PT ;  /* 0x000000ff08ff7812 */ /* 0x001fe2000780c0ff */
[----:B------:R-:W-:Y:S02]  /*8cc0*/  IMAD.MOV.U32 R0, RZ, RZ, 0x1 ;  /* 0x00000001ff007424 */ /* 0x000fe400078e00ff */
[----:B------:R-:W-:-:S10]  /*8cd0*/  IMAD.MOV.U32 R8, RZ, RZ, RZ ;  /* 0x000000ffff087224 */ /* 0x000fd400078e00ff */
[----:B------:R-:W-:Y:S05]  /*8ce0*/  @!P0 BRA `(.L_x_299) ;  /* 0x0000000c00408947 */ /* 0x000fea0003800000 */
[----:B------:R-:W0:Y:S01]  /*8cf0*/  S2R R10, SR_CgaCtaId ;  /* 0x00000000000a7919 */ /* 0x000e220000008800 */
[----:B------:R-:W-:Y:S01]  /*8d00*/  LOP3.LUT P0, RZ, R4, 0x1f, RZ, 0xc0, !PT ;  /* 0x0000001f04ff7812 */ /* 0x000fe2000780c0ff */
[----:B------:R-:W-:Y:S01]  /*8d10*/  ULDC UR5, c[0x0][0x658] ;  /* 0x0001960000057ab9 */ /* 0x000fe20000000800 */
[C---:B------:R-:W-:Y:S01]  /*8d20*/  ISETP.NE.AND P2, PT, R3.reuse, RZ, PT ;  /* 0x000000ff0300720c */ /* 0x040fe20003f45270 */
[----:B------:R-:W-:Y:S01]  /*8d30*/  UMOV UR6, 0xffffffff ;  /* 0xffffffff00067882 */ /* 0x000fe20000000000 */
[----:B------:R-:W-:Y:S01]  /*8d40*/  ISETP.NE.OR P0, PT, R3, RZ, !P0 ;  /* 0x000000ff0300720c */ /* 0x000fe20004705670 */
[----:B------:R-:W-:Y:S01]  /*8d50*/  BSSY B0, `(.L_x_299) ;  /* 0x00000c9000007945 */ /* 0x000fe20003800000 */
[----:B------:R-:W-:Y:S01]  /*8d60*/  USHF.L.U32 UR6, UR6, UR5, URZ ;  /* 0x0000000506067299 */ /* 0x000fe2000800063f */
[----:B------:R-:W-:Y:S01]  /*8d70*/  IMAD.MOV.U32 R9, RZ, RZ, 0x1 ;  /* 0x00000001ff097424 */ /* 0x000fe200078e00ff */
[----:B------:R-:W-:Y:S01]  /*8d80*/  LOP3.LUT R6, R16, 0x2, RZ, 0xfc, !PT ;  /* 0x0000000210067812 */ /* 0x000fe200078efcff */
[----:B------:R-:W-:Y:S01]  /*8d90*/  IMAD.MOV.U32 R0, RZ, RZ, 0x1 ;  /* 0x00000001ff007424 */ /* 0x000fe200078e00ff */
[----:B------:R-:W-:Y:S01]  /*8da0*/  ULDC UR4, c[0x0][0x600] ;  /* 0x0001800000047ab9 */ /* 0x000fe20000000800 */
[----:B------:R-:W-:Y:S01]  /*8db0*/  IMAD.MOV.U32 R8, RZ, RZ, RZ ;  /* 0x000000ffff087224 */ /* 0x000fe200078e00ff */
[----:B------:R-:W-:Y:S01]  /*8dc0*/  UMOV UR7, 0x1 ;  /* 0x0000000100077882 */ /* 0x000fe20000000000 */
[----:B------:R-:W-:-:S02]  /*8dd0*/  UIADD3 UR19, UR40, 0x1, URZ ;  /* 0x0000000128137890 */ /* 0x000fc4000fffe03f */
[----:B------:R-:W-:Y:S02]  /*8de0*/  UIADD3 UR15, UR4, -0x1, URZ ;  /* 0xffffffff040f7890 */ /* 0x000fe4000fffe03f */
[----:B------:R-:W-:Y:S02]  /*8df0*/  USHF.L.U32 UR17, UR7, UR5, URZ ;  /* 0x0000000507117299 */ /* 0x000fe4000800063f */
[----:B------:R-:W-:Y:S01]  /*8e00*/  ULOP3.LUT UR16, URZ, UR6, URZ, 0x33, !UPT ;  /* 0x000000063f107292 */ /* 0x000fe2000f8e333f */
[----:B------:R-:W-:Y:S01]  /*8e10*/  ULDC.64 UR20, c[0x0][0x198] ;  /* 0x0000660000147ab9 */ /* 0x000fe20000000a00 */
[C---:B0-----:R-:W-:Y:S02]  /*8e20*/  IMAD.SHL.U32 R3, R10.reuse, 0x4000, RZ ;  /* 0x000040000a037824 */ /* 0x041fe400078e00ff */
[----:B------:R-:W-:-:S03]  /*8e30*/  IMAD.SHL.U32 R10, R10, 0x80, RZ ;  /* 0x000000800a0a7824 */ /* 0x000fc600078e00ff */
[----:B------:R-:W-:Y:S02]  /*8e40*/  LOP3.LUT R3, R3, 0x4000, RZ, 0xc0, !PT ;  /* 0x0000400003037812 */ /* 0x000fe400078ec0ff */
[----:B------:R-:W-:Y:S02]  /*8e50*/  LOP3.LUT R10, R10, 0x80, RZ, 0xc0, !PT ;  /* 0x000000800a0a7812 */ /* 0x000fe400078ec0ff */
[----:B------:R-:W-:-:S07]  /*8e60*/  LOP3.LUT R7, R3, 0xa180, RZ, 0xfc, !PT ;  /* 0x0000a18003077812 */ /* 0x000fce00078efcff */
.L_x_311:
[----:B------:R-:W-:-:S03]  /*8e70*/  UMOV UR4, 0xffffffff ;  /* 0xffffffff00047882 */ /* 0x000fc60000000000 */
[----:B------:R-:W-:Y:S05]  /*8e80*/  BRA.DIV UR4, `(.L_x_300) ;  /* 0x0000001204107947 */ /* 0x000fea000b800000 */
[----:B------:R-:W-:-:S13]  /*8e90*/  ELECT P6, URZ, PT ;  /* 0x00000000003f782f */ /* 0x000fda00038c0000 */
.L_x_325:
[----:B------:R-:W0:Y:S01]  /*8ea0*/  LDC R3, c[0x0][0x28c] ;  /* 0x0000a300ff037b82 */ /* 0x000e220000000800 */
[----:B------:R-:W-:Y:S01]  /*8eb0*/  BSSY B1, `(.L_x_301) ;  /* 0x0000039000017945 */ /* 0x000fe20003800000 */
[----:B0-----:R-:W-:-:S13]  /*8ec0*/  ISETP.LT.OR P6, PT, R3, 0x1, !P6 ;  /* 0x000000010300780c */ /* 0x001fda00077c1670 */
[----:B------:R-:W-:Y:S05]  /*8ed0*/  @P6 BRA `(.L_x_302) ;  /* 0x0000000000d86947 */ /* 0x000fea0003800000 */
[----:B------:R-:W-:Y:S02]  /*8ee0*/  IMAD R22, R22, 0x100, R10 ;  /* 0x0000010016167824 */ /* 0x000fe400078e020a */
[----:B------:R-:W-:Y:S02]  /*8ef0*/  IMAD.SHL.U32 R19, R19, 0x40, RZ ;  /* 0x0000004013137824 */ /* 0x000fe400078e00ff */
[----:B------:R-:W-:Y:S02]  /*8f00*/  IMAD.MOV.U32 R14, RZ, RZ, RZ ;  /* 0x000000ffff0e7224 */ /* 0x000fe400078e00ff */
[----:B------:R-:W-:Y:S02]  /*8f10*/  IMAD.U32 R15, RZ, RZ, UR19 ;  /* 0x00000013ff0f7e24 */ /* 0x000fe4000f8e00ff */
[----:B------:R-:W-:Y:S02]  /*8f20*/  IMAD.MOV.U32 R3, RZ, RZ, R0 ;  /* 0x000000ffff037224 */ /* 0x000fe400078e0000 */
[----:B------:R-:W-:-:S07]  /*8f30*/  IMAD.MOV.U32 R4, RZ, RZ, R8 ;  /* 0x000000ffff047224 */ /* 0x000fce00078e0008 */
.L_x_306:
[----:B------:R-:W0:Y:S01]  /*8f40*/  S2R R12, SR_CgaCtaId ;  /* 0x00000000000c7919 */ /* 0x000e220000008800 */
[----:B------:R-:W-:Y:S01]  /*8f50*/  MOV R5, 0x400 ;  /* 0x0000040000057802 */ /* 0x000fe20000000f00 */
[----:B------:R-:W1:Y:S03]  /*8f60*/  @!P2 LDC R11, c[0x0][0x500] ;  /* 0x00014000ff0bab82 */ /* 0x000e660000000800 */
[----:B0-----:R-:W-:Y:S02]  /*8f70*/  LEA R13, R12, R5, 0x18 ;  /* 0x000000050c0d7211 */ /* 0x001fe400078ec0ff */
[----:B------:R-:W-:-:S03]  /*8f80*/  SHF.L.U32 R5, R3, 0x1f, RZ ;  /* 0x0000001f03057819 */ /* 0x000fc600000006ff */
[----:B------:R-:W-:-:S04]  /*8f90*/  IMAD R12, R4, 0x8, R13 ;  /* 0x00000008040c7824 */ /* 0x000fc800078e020d */
[----:B------:R-:W0:Y:S02]  /*8fa0*/  SYNCS.PHASECHK.TRANS64.TRYWAIT P1, [R12+URZ+0x28], R5 ;  /* 0x000028050c0075a7 */ /* 0x000e24000802017f */
[----:B01----:R-:W-:Y:S05]  /*8fb0*/  @!P1 BRA `(.L_x_303) ;  /* 0x0000000c00e49947 */ /* 0x003fea0003800000 */
.L_x_326:
[----:B0-----:R-:W-:Y:S01]  /*8fc0*/  PRMT R5, R6, 0x9910, RZ ;  /* 0x0000991006057816 */ /* 0x001fe200000000ff */
[----:B------:R0:W-:Y:S03]  /*8fd0*/  @!P2 SYNCS.ARRIVE.TRANS64 RZ, [R12+URZ], R11 ;  /* 0x0000000b0cffa9a7 */ /* 0x0001e6000800003f */
[----:B------:R-:W-:-:S13]  /*8fe0*/  ISETP.NE.AND P1, PT, R5, 0x2, PT ;  /* 0x000000020500780c */ /* 0x000fda0003f25270 */
[----:B0-----:R-:W-:Y:S05]  /*8ff0*/  @P1 BRA `(.L_x_304) ;  /* 0x0000000000041947 */ /* 0x001fea0003800000 */
[----:B------:R-:W-:Y:S01]  /*9000*/  BPT.TRAP 0x1 ;  /* 0x000000040000795c */ /* 0x000fe20000300000 */
.L_x_304:
[----:B------:R-:W-:Y:S05]  /*9010*/  @P0 BRA `(.L_x_305) ;  /* 0x0000000000040947 */ /* 0x000fea0003800000 */
[----:B------:R-:W-:Y:S01]  /*9020*/  BPT.TRAP 0x1 ;  /* 0x000000040000795c */ /* 0x000fe20000300000 */
.L_x_305:
[----:B------:R-:W-:Y:S01]  /*9030*/  R2UR UR13, R13 ;  /* 0x000000000d0d72ca */ /* 0x000fe200000e0000 */
[----:B------:R-:W-:Y:S01]  /*9040*/  IMAD R13, R4, 0x2000, R13 ;  /* 0x00002000040d7824 */ /* 0x000fe200078e020d */
[----:B------:R-:W-:Y:S01]  /*9050*/  R2UR UR9, R12 ;  /* 0x000000000c0972ca */ /* 0x000fe200000e0000 */
[C---:B------:R-:W-:Y:S01]  /*9060*/  IMAD R5, R4.reuse, 0x8000, R7 ;  /* 0x0000800004057824 */ /* 0x040fe200078e0207 */
[----:B------:R-:W-:Y:S01]  /*9070*/  UIADD3 UR4, UP0, UR20, 0xf0, URZ ;  /* 0x000000f014047890 */ /* 0x000fe2000ff1e03f */
[----:B------:R-:W-:Y:S01]  /*9080*/  VIADD R15, R15, 0xffffffff ;  /* 0xffffffff0f0f7836 */ /* 0x000fe20000000000 */
[----:B------:R-:W-:Y:S01]  /*9090*/  R2UR UR5, R13 ;  /* 0x000000000d0572ca */ /* 0x000fe200000e0000 */
[----:B------:R-:W-:Y:S01]  /*90a0*/  UIADD3 UR22, UP1, UR20, 0x1f0, URZ ;  /* 0x000001f014167890 */ /* 0x000fe2000ff3e03f */
[----:B------:R-:W-:Y:S01]  /*90b0*/  R2UR UR8, R5 ;  /* 0x00000000050872ca */ /* 0x000fe200000e0000 */
[----:B------:R-:W-:Y:S01]  /*90c0*/  VIADD R4, R4, 0x1 ;  /* 0x0000000104047836 */ /* 0x000fe20000000000 */
[----:B------:R-:W-:Y:S01]  /*90d0*/  R2UR UR11, R19 ;  /* 0x00000000130b72ca */ /* 0x000fe200000e0000 */
[----:B------:R-:W-:Y:S01]  /*90e0*/  UIADD3.X UR23, URZ, UR21, URZ, UP1, !UPT ;  /* 0x000000153f177290 */ /* 0x000fe20008ffe43f */
[----:B------:R-:W-:Y:S01]  /*90f0*/  R2UR UR10, R14 ;  /* 0x000000000e0a72ca */ /* 0x000fe200000e0000 */
[----:B------:R-:W-:Y:S01]  /*9100*/  UMOV UR6, 0x0 ;  /* 0x0000000000067882 */ /* 0x000fe20000000000 */
[----:B------:R-:W-:Y:S01]  /*9110*/  R2UR UR12, R2 ;  /* 0x00000000020c72ca */ /* 0x000fe200000e0000 */
[----:B------:R-:W-:Y:S01]  /*9120*/  UMOV UR7, 0x10000000 ;  /* 0x1000000000077882 */ /* 0x000fe20000000000 */
[----:B------:R-:W-:Y:S01]  /*9130*/  R2UR UR18, R22 ;  /* 0x00000000161272ca */ /* 0x000fe200000e0000 */
[----:B------:R-:W-:Y:S01]  /*9140*/  UMOV UR24, 0x30000 ;  /* 0x0003000000187882 */ /* 0x000fe20000000000 */
[----:B------:R-:W-:Y:S01]  /*9150*/  ISETP.GT.AND P3, PT, R15, 0x1, PT ;  /* 0x000000010f00780c */ /* 0x000fe20003f64270 */
[----:B------:R-:W-:Y:S01]  /*9160*/  UIADD3 UR14, UR5, 0x180, URZ ;  /* 0x00000180050e7890 */ /* 0x000fe2000fffe03f */
[----:B------:R-:W-:Y:S01]  /*9170*/  ISETP.NE.AND P1, PT, R4, 0x5, PT ;  /* 0x000000050400780c */ /* 0x000fe20003f25270 */
[----:B------:R-:W-:Y:S01]  /*9180*/  UIADD3.X UR5, URZ, UR21, URZ, UP0, !UPT ;  /* 0x000000153f057290 */ /* 0x000fe200087fe43f */
[----:B------:R-:W-:Y:S01]  /*9190*/  VIADD R14, R14, 0x80 ;  /* 0x000000800e0e7836 */ /* 0x000fe20000000000 */
[----:B------:R-:W-:Y:S01]  /*91a0*/  UIADD3 UR13, UR13, UR8, URZ ;  /* 0x000000080d0d7290 */ /* 0x000fe2000fffe03f */
[----:B------:R-:W-:-:S02]  /*91b0*/  SEL R12, RZ, 0x1, P1 ;  /* 0x00000001ff0c7807 */ /* 0x000fc40000800000 */
[----:B------:R-:W-:Y:S01]  /*91c0*/  UMOV UR8, UR14 ;  /* 0x0000000e00087c82 */ /* 0x000fe20008000000 */
[----:B------:R-:W-:Y:S02]  /*91d0*/  SEL R4, R4, RZ, P1 ;  /* 0x000000ff04047207 */ /* 0x000fe40000800000 */
[----:B------:R-:W-:Y:S01]  /*91e0*/  LOP3.LUT R3, R3, R12, RZ, 0x3c, !PT ;  /* 0x0000000c03037212 */ /* 0x000fe200078e3cff */
[----:B------:R0:W-:Y:S02]  /*91f0*/  UTMALDG.3D [UR8], [UR4], desc[UR6] ;  /* 0x00000608040075b4 */ /* 0x0001e40008011000 */
[----:B0-----:R-:W-:Y:S01]  /*9200*/  UMOV UR11, UR18 ;  /* 0x00000012000b7c82 */ /* 0x001fe20008000000 */
[----:B------:R-:W-:Y:S02]  /*9210*/  UMOV UR8, UR13 ;  /* 0x0000000d00087c82 */ /* 0x000fe40008000000 */
[----:B------:R0:W-:Y:S02]  /*9220*/  UTMALDG.3D.MULTICAST [UR8], [UR22], UR24, desc[UR6] ;  /* 0x00000608160073b4 */ /* 0x0001e40008011818 */
[----:B0-----:R-:W-:Y:S05]  /*9230*/  @P3 BRA `(.L_x_306) ;  /* 0xfffffffc00403947 */ /* 0x001fea000383ffff */
.L_x_302:
[----:B------:R-:W-:Y:S05]  /*9240*/  BSYNC B1 ;  /* 0x0000000000017941 */ /* 0x000fea0003800000 */
.L_x_301:
[----:B------:R-:W2:Y:S01]  /*9250*/  LDL.64 R12, [R1] ;  /* 0x00000000010c7983 */ /* 0x000ea20000100a00 */
[----:B------:R-:W-:Y:S01]  /*9260*/  LOP3.LUT P4, RZ, R9, 0xff, RZ, 0xc0, !PT ;  /* 0x000000ff09ff7812 */ /* 0x000fe2000788c0ff */
[----:B------:R-:W-:Y:S01]  /*9270*/  VIADD R8, R8, UR40 ;  /* 0x0000002808087c36 */ /* 0x000fe20008000000 */
[----:B------:R-:W-:Y:S01]  /*9280*/  ULDC.64 UR4, c[0x0][0x650] ;  /* 0x0001940000047ab9 */ /* 0x000fe20000000a00 */
[----:B------:R-:W-:Y:S01]  /*9290*/  IMAD.U32 R5, RZ, RZ, UR40 ;  /* 0x00000028ff057e24 */ /* 0x000fe2000f8e00ff */
[----:B------:R-:W-:Y:S01]  /*92a0*/  UISETP.GE.U32.AND UP0, UPT, UR40, 0x5, UPT ;  /* 0x000000052800788c */ /* 0x000fe2000bf06070 */
[----:B------:R-:W-:Y:S01]  /*92b0*/  BSSY B1, `(.L_x_307) ;  /* 0x0000070000017945 */ /* 0x000fe20003800000 */
[----:B------:R-:W-:Y:S01]  /*92c0*/  ISETP.GT.U32.AND P1, PT, R8, 0x4, PT ;  /* 0x000000040800780c */ /* 0x000fe20003f24070 */
[----:B------:R-:W-:Y:S01]  /*92d0*/  IMAD.MOV.U32 R19, RZ, RZ, -0x1 ;  /* 0xffffffffff137424 */ /* 0x000fe200078e00ff */
[----:B------:R-:W-:Y:S01]  /*92e0*/  PRMT R9, RZ, 0x7610, R9 ;  /* 0x00007610ff097816 */ /* 0x000fe20000000009 */
[----:B------:R-:W-:Y:S01]  /*92f0*/  IMAD.MOV.U32 R22, RZ, RZ, -0x1 ;  /* 0xffffffffff167424 */ /* 0x000fe200078e00ff */
[----:B------:R-:W-:-:S02]  /*9300*/  ISETP.LT.U32.AND P1, PT, R5, 0x5, P1 ;  /* 0x000000050500780c */ /* 0x000fc40000f21070 */
[----:B------:R-:W-:Y:S01]  /*9310*/  PLOP3.LUT P3, PT, PT, PT, UP0, 0x80, 0x0 ;  /* 0x000000000000781c */ /* 0x000fe20003f6f008 */
[----:B------:R-:W0:Y:S01]  /*9320*/  @P4 S2R R3, SR_CgaCtaId ;  /* 0x0000000000034919 */ /* 0x000e220000008800 */
[----:B------:R-:W-:-:S04]  /*9330*/  @P4 MOV R2, 0x400 ;  /* 0x0000040000024802 */ /* 0x000fc80000000f00 */
[----:B0-----:R-:W-:Y:S01]  /*9340*/  @P4 LEA R4, R3, R2, 0x18 ;  /* 0x0000000203044211 */ /* 0x001fe200078ec0ff */
[----:B------:R-:W-:-:S03]  /*9350*/  IMAD.WIDE.U32 R2, R8, -0x33333333, RZ ;  /* 0xcccccccd08027825 */ /* 0x000fc600078e00ff */
[----:B------:R0:W-:Y:S01]  /*9360*/  @P4 SYNCS.ARRIVE.TRANS64.A1T0 RZ, [R4+URZ+0x88], RZ ;  /* 0x000088ff04ff49a7 */ /* 0x0001e2000810003f */
[----:B------:R-:W-:Y:S01]  /*9370*/  IMAD.MOV.U32 R2, RZ, RZ, -0x1 ;  /* 0xffffffffff027424 */ /* 0x000fe200078e00ff */
[----:B------:R-:W-:Y:S02]  /*9380*/  SHF.R.U32.HI R5, RZ, 0x2, R3 ;  /* 0x00000002ff057819 */ /* 0x000fe40000011603 */
[----:B------:R-:W-:-:S03]  /*9390*/  SEL R3, RZ, 0x1, !P1 ;  /* 0x00000001ff037807 */ /* 0x000fc60004800000 */
[----:B------:R-:W-:Y:S01]  /*93a0*/  IMAD R8, R5, -0x5, R8 ;  /* 0xfffffffb05087824 */ /* 0x000fe200078e0208 */
[----:B------:R-:W-:Y:S02]  /*93b0*/  LOP3.LUT R0, R0, R3, RZ, 0x3c, !PT ;  /* 0x0000000300007212 */ /* 0x000fe400078e3cff */
[----:B------:R-:W-:Y:S02]  /*93c0*/  PRMT R3, RZ, 0x7610, R3 ;  /* 0x00007610ff037816 */ /* 0x000fe40000000003 */
[----:B------:R-:W-:Y:S02]  /*93d0*/  @P3 LOP3.LUT R0, R0, 0x1, R5, 0x78, !PT ;  /* 0x0000000100003812 */ /* 0x000fe400078e7805 */
[----:B--2---:R-:W-:-:S04]  /*93e0*/  IADD3 R18, P4, R18, R12, RZ ;  /* 0x0000000c12127210 */ /* 0x004fc80007f9e0ff */
[----:B------:R-:W-:Y:S01]  /*93f0*/  ISETP.GE.U32.AND P1, PT, R18, UR4, PT ;  /* 0x0000000412007c0c */ /* 0x000fe2000bf26070 */
[----:B------:R-:W-:-:S05]  /*9400*/  IMAD.X R17, R17, 0x1, R23, P4 ;  /* 0x0000000111117824 */ /* 0x000fca00020e0617 */
[----:B------:R-:W-:-:S13]  /*9410*/  ISETP.GE.U32.AND.EX P1, PT, R17, UR5, PT, P1 ;  /* 0x0000000511007c0c */ /* 0x000fda000bf26110 */
[----:B0-----:R-:W-:Y:S05]  /*9420*/  @P1 BRA `(.L_x_308) ;  /* 0x0000000400601947 */ /* 0x001fea0003800000 */
[----:B------:R-:W0:Y:S01]  /*9430*/  S2R R12, SR_CTAID.X ;  /* 0x00000000000c7919 */ /* 0x000e220000002500 */
[----:B------:R-:W-:Y:S01]  /*9440*/  ULDC.64 UR4, c[0x0][0x628] ;  /* 0x00018a0000047ab9 */ /* 0x000fe20000000a00 */
[----:B------:R-:W-:Y:S01]  /*9450*/  ULDC UR7, c[0x0][0x630] ;  /* 0x00018c0000077ab9 */ /* 0x000fe20000000800 */
[----:B------:R-:W-:Y:S01]  /*9460*/  ISETP.NE.U32.AND P1, PT, RZ, UR4, PT ;  /* 0x00000004ff007c0c */ /* 0x000fe2000bf25070 */
[----:B------:R-:W1:Y:S01]  /*9470*/  S2R R13, SR_CTAID.Y ;  /* 0x00000000000d7919 */ /* 0x000e620000002600 */
[----:B------:R-:W-:Y:S01]  /*9480*/  ULDC UR8, c[0x0][0x150] ;  /* 0x0000540000087ab9 */ /* 0x000fe20000000800 */
[----:B------:R-:W-:Y:S01]  /*9490*/  IMAD.MOV.U32 R2, RZ, RZ, R18 ;  /* 0x000000ffff027224 */ /* 0x000fe200078e0012 */
[----:B------:R-:W-:Y:S01]  /*94a0*/  ISETP.NE.AND.EX P1, PT, RZ, UR5, PT, P1 ;  /* 0x00000005ff007c0c */ /* 0x000fe2000bf25310 */
[----:B------:R-:W-:Y:S01]  /*94b0*/  IMAD.MOV.U32 R3, RZ, RZ, R17 ;  /* 0x000000ffff037224 */ /* 0x000fe200078e0011 */
[----:B0-----:R-:W-:-:S11]  /*94c0*/  I2FP.F32.U32 R14, R12 ;  /* 0x0000000c000e7245 */ /* 0x001fd60000201000 */
[----:B------:R-:W-:Y:S05]  /*94d0*/  @!P1 BRA `(.L_x_309) ;  /* 0x0000000000289947 */ /* 0x000fea0003800000 */
[----:B------:R-:W-:Y:S02]  /*94e0*/  ULDC UR6, c[0x0][0x634] ;  /* 0x00018d0000067ab9 */ /* 0x000fe40000000800 */
[----:B------:R-:W-:-:S05]  /*94f0*/  IADD3 R3, P1, R18, UR6, RZ ;  /* 0x0000000612037c10 */ /* 0x000fca000ff3e0ff */
[----:B------:R-:W-:-:S04]  /*9500*/  IMAD.X R11, RZ, RZ, R17, P1 ;  /* 0x000000ffff0b7224 */ /* 0x000fc800008e0611 */
[----:B------:R-:W-:-:S04]  /*9510*/  IMAD.WIDE.U32 R4, R11, UR4, RZ ;  /* 0x000000040b047c25 */ /* 0x000fc8000f8e00ff */
[----:B------:R-:W-:-:S04]  /*9520*/  IMAD.WIDE.U32 R4, P1, R3, UR5, R4 ;  /* 0x0000000503047c25 */ /* 0x000fc8000f820004 */
[----:B------:R-:W-:-:S04]  /*9530*/  IMAD.WIDE.U32 R2, R3, UR4, RZ ;  /* 0x0000000403027c25 */ /* 0x000fc8000f8e00ff */
[----:B------:R-:W-:Y:S01]  /*9540*/  IMAD.MOV.U32 R2, RZ, RZ, R5 ;  /* 0x000000ffff027224 */ /* 0x000fe200078e0005 */
[----:B------:R-:W-:Y:S01]  /*9550*/  IADD3 RZ, P3, R3, R4, RZ ;  /* 0x0000000403ff7210 */ /* 0x000fe20007f7e0ff */
[----:B------:R-:W-:-:S04]  /*9560*/  IMAD.X R3, RZ, RZ, RZ, P1 ;  /* 0x000000ffff037224 */ /* 0x000fc800008e06ff */
[----:B------:R-:W-:-:S08]  /*9570*/  IMAD.WIDE.U32.X R2, R11, UR5, R2, P3 ;  /* 0x000000050b027c25 */ /* 0x000fd000098e0402 */
.L_x_309:
[----:B------:R-:W0:Y:S01]  /*9580*/  LDC R21, c[0x0][0x65c] ;  /* 0x00019700ff157b82 */ /* 0x000e220000000800 */
[--C-:B------:R-:W-:Y:S01]  /*9590*/  SHF.R.U64 R11, R2, UR7, R3.reuse ;  /* 0x00000007020b7c19 */ /* 0x100fe20008001203 */
[----:B------:R-:W-:Y:S01]  /*95a0*/  FMUL R14, R14, UR8 ;  /* 0x000000080e0e7c20 */ /* 0x000fe20008400000 */
[----:B------:R-:W-:Y:S01]  /*95b0*/  SHF.R.U32.HI R2, RZ, UR7, R3 ;  /* 0x00000007ff027c19 */ /* 0x000fe20008011603 */
[----:B------:R-:W-:Y:S01]  /*95c0*/  ULDC UR6, c[0x0][0x154] ;  /* 0x0000550000067ab9 */ /* 0x000fe20000000800 */
[----:B------:R-:W-:Y:S01]  /*95d0*/  IADD3 R15, P1, RZ, -R11, RZ ;  /* 0x8000000bff0f7210 */ /* 0x000fe20007f3e0ff */
[----:B------:R-:W-:Y:S01]  /*95e0*/  ULDC.64 UR4, c[0x0][0x620] ;  /* 0x0001880000047ab9 */ /* 0x000fe20000000a00 */
[----:B-1----:R-:W-:Y:S01]  /*95f0*/  I2FP.F32.U32 R3, R13 ;  /* 0x0000000d00037245 */ /* 0x002fe20000201000 */
[----:B------:R-:W1:Y:S01]  /*9600*/  LDC R19, c[0x0][0x144] ;  /* 0x00005100ff137b82 */ /* 0x000e620000000800 */
[----:B------:R-:W2:Y:S01]  /*9610*/  F2I.U32.TRUNC.NTZ R14, R14 ;  /* 0x0000000e000e7305 */ /* 0x000ea2000020f000 */
[----:B------:R-:W-:-:S02]  /*9620*/  IMAD.X R2, RZ, RZ, ~R2, P1 ;  /* 0x000000ffff027224 */ /* 0x000fc400008e0e02 */
[----:B------:R-:W-:Y:S01]  /*9630*/  FMUL R4, R3, UR6 ;  /* 0x0000000603047c20 */ /* 0x000fe20008400000 */
[----:B------:R-:W-:Y:S01]  /*9640*/  IMAD.MOV.U32 R3, RZ, RZ, R17 ;  /* 0x000000ffff037224 */ /* 0x000fe200078e0011 */
[----:B------:R-:W-:Y:S01]  /*9650*/  ULDC.64 UR6, c[0x0][0x640] ;  /* 0x0001900000067ab9 */ /* 0x000fe20000000a00 */
[----:B------:R-:W-:Y:S01]  /*9660*/  IMAD R2, R2, UR4, RZ ;  /* 0x0000000402027c24 */ /* 0x000fe2000f8e02ff */
[----:B------:R-:W3:Y:S01]  /*9670*/  LDC R20, c[0x0][0x148] ;  /* 0x00005200ff147b82 */ /* 0x000ee20000000800 */
[----:B------:R-:W-:Y:S01]  /*9680*/  ISETP.NE.U32.AND P1, PT, RZ, UR6, PT ;  /* 0x00000006ff007c0c */ /* 0x000fe2000bf25070 */
[----:B------:R-:W4:Y:S01]  /*9690*/  F2I.U32.TRUNC.NTZ R4, R4 ;  /* 0x0000000400047305 */ /* 0x000f22000020f000 */
[----:B------:R-:W-:Y:S02]  /*96a0*/  IMAD R5, R15, UR5, R2 ;  /* 0x000000050f057c24 */ /* 0x000fe4000f8e0202 */
[----:B------:R-:W-:Y:S01]  /*96b0*/  IMAD.MOV.U32 R2, RZ, RZ, R18 ;  /* 0x000000ffff027224 */ /* 0x000fe200078e0012 */
[----:B------:R-:W-:-:S02]  /*96c0*/  ISETP.NE.AND.EX P1, PT, RZ, UR7, PT, P1 ;  /* 0x00000007ff007c0c */ /* 0x000fc4000bf25310 */
[----:B0-----:R-:W-:Y:S01]  /*96d0*/  ISETP.NE.AND P4, PT, R21, 0x1, PT ;  /* 0x000000011500780c */ /* 0x001fe20003f85270 */
[----:B------:R-:W-:Y:S01]  /*96e0*/  IMAD.WIDE.U32 R2, R15, UR4, R2 ;  /* 0x000000040f027c25 */ /* 0x000fe2000f8e0002 */
[----:B------:R-:W-:-:S03]  /*96f0*/  ULDC UR4, c[0x0][0x618] ;  /* 0x0001860000047ab9 */ /* 0x000fc60000000800 */
[----:B--2---:R-:W-:Y:S02]  /*9700*/  IMAD.MOV R14, RZ, RZ, -R14 ;  /* 0x000000ffff0e7224 */ /* 0x004fe400078e0a0e */
[----:B------:R-:W-:Y:S02]  /*9710*/  IMAD.IADD R3, R3, 0x1, R5 ;  /* 0x0000000103037824 */ /* 0x000fe400078e0205 */
[----:B-1----:R-:W-:-:S03]  /*9720*/  IMAD R12, R19, R14, R12 ;  /* 0x0000000e130c7224 */ /* 0x002fc600078e020c */
[--C-:B------:R-:W-:Y:S01]  /*9730*/  SHF.R.U64 R14, R2, UR4, R3.reuse ;  /* 0x00000004020e7c19 */ /* 0x100fe20008001203 */
[----:B----4-:R-:W-:Y:S01]  /*9740*/  IMAD.MOV R2, RZ, RZ, -R4 ;  /* 0x000000ffff027224 */ /* 0x010fe200078e0a04 */
[----:B------:R-:W-:Y:S01]  /*9750*/  SHF.R.U32.HI R3, RZ, UR4, R3 ;  /* 0x00000004ff037c19 */ /* 0x000fe20008011603 */
[----:B------:R-:W-:Y:S02]  /*9760*/  ULDC UR4, c[0x0][0x608] ;  /* 0x0001820000047ab9 */ /* 0x000fe40000000800 */
[----:B---3--:R-:W-:Y:S01]  /*9770*/  @P4 IMAD R12, R20, R2, R13 ;  /* 0x00000002140c4224 */ /* 0x008fe200078e020d */
[--C-:B------:R-:W-:Y:S02]  /*9780*/  SHF.R.U64 R19, R14, UR4, R3.reuse ;  /* 0x000000040e137c19 */ /* 0x100fe40008001203 */
[----:B------:R-:W-:Y:S01]  /*9790*/  SHF.R.U32.HI R2, RZ, UR4, R3 ;  /* 0x00000004ff027c19 */ /* 0x000fe20008011603 */
[----:B------:R-:W-:-:S03]  /*97a0*/  ULDC UR4, c[0x0][0x658] ;  /* 0x0001960000047ab9 */ /* 0x000fc60000000800 */
[--C-:B------:R-:W-:Y:S02]  /*97b0*/  SHF.R.U64 R13, R19, UR4, R2.reuse ;  /* 0x00000004130d7c19 */ /* 0x100fe40008001202 */
[----:B------:R-:W-:-:S03]  /*97c0*/  SHF.R.U32.HI R2, RZ, UR4, R2 ;  /* 0x00000004ff027c19 */ /* 0x000fc60008011602 */
[----:B------:R-:W-:Y:S02]  /*97d0*/  IMAD.MOV.U32 R4, RZ, RZ, R13 ;  /* 0x000000ffff047224 */ /* 0x000fe400078e000d */
[----:B------:R-:W-:Y:S01]  /*97e0*/  IMAD.MOV.U32 R3, RZ, RZ, R2 ;  /* 0x000000ffff037224 */ /* 0x000fe200078e0002 */
[----:B------:R-:W-:Y:S06]  /*97f0*/  @!P1 BRA `(.L_x_310) ;  /* 0x00000000002c9947 */ /* 0x000fec0003800000 */
        /* <DEDUP_REMOVED lines=9> */
[----:B------:R-:W-:-:S04]  /*9890*/  IMAD.WIDE.U32.X R2, R15, UR7, R2, P3 ;  /* 0x000000070f027c25 */ /* 0x000fc800098e0402 */
[----:B------:R-:W-:-:S07]  /*98a0*/  IMAD.MOV.U32 R4, RZ, RZ, R2 ;  /* 0x000000ffff047224 */ /* 0x000fce00078e0002 */
.L_x_310:
[----:B------:R-:W-:Y:S01]  /*98b0*/  ULDC UR4, c[0x0][0x648] ;  /* 0x0001920000047ab9 */ /* 0x000fe20000000800 */
[----:B------:R-:W-:Y:S01]  /*98c0*/  LOP3.LUT R2, R19, UR16, RZ, 0xc0, !PT ;  /* 0x0000001013027c12 */ /* 0x000fe2000f8ec0ff */
[----:B------:R-:W-:Y:S01]  /*98d0*/  ULDC UR5, c[0x0][0x610] ;  /* 0x0001840000057ab9 */ /* 0x000fe20000000800 */
[----:B------:R-:W-:Y:S01]  /*98e0*/  SHF.R.U64 R3, R4, UR4, R3 ;  /* 0x0000000404037c19 */ /* 0x000fe20008001203 */
[----:B------:R-:W-:Y:S01]  /*98f0*/  ULDC UR4, c[0x0][0x638] ;  /* 0x00018e0000047ab9 */ /* 0x000fe20000000800 */
[----:B------:R-:W-:-:S03]  /*9900*/  LOP3.LUT R14, R14, UR15, RZ, 0xc0, !PT ;  /* 0x0000000f0e0e7c12 */ /* 0x000fc6000f8ec0ff */
[----:B------:R-:W-:Y:S02]  /*9910*/  IMAD.MOV R4, RZ, RZ, -R3 ;  /* 0x000000ffff047224 */ /* 0x000fe400078e0a03 */
[----:B------:R-:W-:Y:S02]  /*9920*/  IMAD R3, R3, UR17, R2 ;  /* 0x0000001103037c24 */ /* 0x000fe4000f8e0202 */
[----:B------:R-:W-:Y:S01]  /*9930*/  IMAD R13, R4, UR4, R13 ;  /* 0x00000004040d7c24 */ /* 0x000fe2000f8e020d */
[----:B------:R-:W-:Y:S01]  /*9940*/  ULDC UR4, c[0x0][0x600] ;  /* 0x0001800000047ab9 */ /* 0x000fe20000000800 */
[----:B------:R-:W-:Y:S02]  /*9950*/  IMAD R12, R3, UR5, R12 ;  /* 0x00000005030c7c24 */ /* 0x000fe4000f8e020c */
[----:B------:R-:W-:Y:S02]  /*9960*/  IMAD R13, R13, UR4, R14 ;  /* 0x000000040d0d7c24 */ /* 0x000fe4000f8e020e */
[----:B------:R-:W-:-:S02]  /*9970*/  IMAD.MOV.U32 R3, RZ, RZ, 0x1 ;  /* 0x00000001ff037424 */ /* 0x000fc400078e00ff */
[----:B------:R-:W-:Y:S01]  /*9980*/  IMAD.MOV.U32 R2, RZ, RZ, R11 ;  /* 0x000000ffff027224 */ /* 0x000fe200078e000b */
[----:B------:R-:W-:Y:S02]  /*9990*/  SEL R22, R13, R12, !P4 ;  /* 0x0000000c0d167207 */ /* 0x000fe40006000000 */
[----:B------:R-:W-:-:S07]  /*99a0*/  SEL R19, R12, R13, !P4 ;  /* 0x0000000d0c137207 */ /* 0x000fce0006000000 */
.L_x_308:
[----:B------:R-:W-:Y:S05]  /*99b0*/  BSYNC B1 ;  /* 0x0000000000017941 */ /* 0x000fea0003800000 */
.L_x_307:
[----:B------:R-:W-:-:S13]  /*99c0*/  LOP3.LUT P1, RZ, R3, 0xff, RZ, 0xc0, !PT ;  /* 0x000000ff03ff7812 */ /* 0x000fda000782c0ff */
[----:B------:R-:W-:Y:S05]  /*99d0*/  @P1 BRA `(.L_x_311) ;  /* 0xfffffff400241947 */ /* 0x000fea000383ffff */
[----:B------:R-:W-:Y:S05]  /*99e0*/  BSYNC B0 ;  /* 0x0000000000007941 */ /* 0x000fea0003800000 */
.L_x_299:
[----:B------:R-:W-:-:S03]  /*99f0*/  UMOV UR4, 0xffffffff ;  /* 0xffffffff00047882 */ /* 0x000fc60000000000 */
[----:B------:R-:W-:Y:S05]  /*9a00*/  BRA.DIV UR4, `(.L_x_312) ;  /* 0x0000000604647947 */ /* 0x000fea000b800000 */
[----:B------:R-:W-:-:S13]  /*9a10*/  ELECT P6, URZ, PT ;  /* 0x00000000003f782f */ /* 0x000fda00038c0000 */
.L_x_329:
[----:B------:R-:W-:Y:S04]  /*9a20*/  BSSY B0, `(.L_x_313) ;  /* 0x0000034000007945 */ /* 0x000fe80003800000 */
[----:B------:R-:W-:Y:S05]  /*9a30*/  @!P6 BRA `(.L_x_314) ;  /* 0x0000000000c8e947 */ /* 0x000fea0003800000 */
[----:B------:R-:W-:-:S04]  /*9a40*/  LOP3.LUT R16, R16, 0x2, RZ, 0xfc, !PT ;  /* 0x0000000210107812 */ /* 0x000fc800078efcff */
[----:B------:R-:W-:-:S13]  /*9a50*/  ISETP.NE.AND P0, PT, R16, 0x3, PT ;  /* 0x000000031000780c */ /* 0x000fda0003f05270 */
[----:B------:R-:W-:Y:S05]  /*9a60*/  @!P0 BRA `(.L_x_315) ;  /* 0x0000000000048947 */ /* 0x000fea0003800000 */
[----:B------:R-:W-:Y:S01]  /*9a70*/  BPT.TRAP 0x1 ;  /* 0x000000040000795c */ /* 0x000fe20000300000 */
.L_x_315:
[----:B------:R-:W0:Y:S01]  /*9a80*/  S2R R3, SR_CgaCtaId ;  /* 0x0000000000037919 */ /* 0x000e220000008800 */
[----:B------:R-:W-:-:S04]  /*9a90*/  MOV R2, 0x400 ;  /* 0x0000040000027802 */ /* 0x000fc80000000f00 */
[----:B0-----:R-:W-:Y:S02]  /*9aa0*/  LEA R3, R3, R2, 0x18 ;  /* 0x0000000203037211 */ /* 0x001fe400078ec0ff */
[----:B------:R-:W-:-:S03]  /*9ab0*/  SHF.L.U32 R2, R0, 0x1f, RZ ;  /* 0x0000001f00027819 */ /* 0x000fc600000006ff */
[----:B------:R-:W-:-:S04]  /*9ac0*/  VIADD R3, R3, 0x28 ;  /* 0x0000002803037836 */ /* 0x000fc80000000000 */
[C---:B------:R-:W-:Y:S02]  /*9ad0*/  IMAD R7, R8.reuse, 0x8, R3 ;  /* 0x0000000808077824 */ /* 0x040fe400078e0203 */
[----:B------:R-:W-:Y:S02]  /*9ae0*/  VIADD R8, R8, 0x1 ;  /* 0x0000000108087836 */ /* 0x000fe40000000000 */
[----:B------:R-:W0:Y:S03]  /*9af0*/  SYNCS.PHASECHK.TRANS64.TRYWAIT P0, [R7+URZ], R2 ;  /* 0x00000002070075a7 */ /* 0x000e26000800017f */
[----:B------:R-:W-:-:S04]  /*9b00*/  ISETP.NE.AND P1, PT, R8, 0x5, PT ;  /* 0x000000050800780c */ /* 0x000fc80003f25270 */
[----:B------:R-:W-:Y:S02]  /*9b10*/  SEL R5, RZ, 0x1, P1 ;  /* 0x00000001ff057807 */ /* 0x000fe40000800000 */
[----:B------:R-:W-:Y:S02]  /*9b20*/  SEL R8, R8, RZ, P1 ;  /* 0x000000ff08087207 */ /* 0x000fe40000800000 */
[----:B------:R-:W-:-:S03]  /*9b30*/  LOP3.LUT R5, R0, R5, RZ, 0x3c, !PT ;  /* 0x0000000500057212 */ /* 0x000fc600078e3cff */
[----:B------:R-:W-:Y:S01]  /*9b40*/  IMAD R9, R8, 0x8, R3 ;  /* 0x0000000808097824 */ /* 0x000fe200078e0203 */
[----:B------:R-:W-:Y:S01]  /*9b50*/  SHF.L.U32 R4, R5, 0x1f, RZ ;  /* 0x0000001f05047819 */ /* 0x000fe200000006ff */
[----:B0-----:R-:W-:Y:S06]  /*9b60*/  @!P0 BRA `(.L_x_316) ;  /* 0x00000004002c8947 */ /* 0x001fec0003800000 */
.L_x_330:
[----:B------:R-:W1:Y:S01]  /*9b70*/  SYNCS.PHASECHK.TRANS64.TRYWAIT P0, [R9+URZ], R4 ;  /* 0x00000004090075a7 */ /* 0x000e62000800017f */
[----:B------:R-:W-:-:S05]  /*9b80*/  VIADD R0, R8, 0x1 ;  /* 0x0000000108007836 */ /* 0x000fca0000000000 */
[----:B------:R-:W-:-:S04]  /*9b90*/  ISETP.NE.AND P1, PT, R0, 0x5, PT ;  /* 0x000000050000780c */ /* 0x000fc80003f25270 */
[----:B0-----:R-:W-:Y:S02]  /*9ba0*/  SEL R2, RZ, 0x1, P1 ;  /* 0x00000001ff027807 */ /* 0x001fe40000800000 */
[----:B------:R-:W-:Y:S02]  /*9bb0*/  SEL R0, R0, RZ, P1 ;  /* 0x000000ff00007207 */ /* 0x000fe40000800000 */
[----:B------:R-:W-:-:S03]  /*9bc0*/  LOP3.LUT R7, R5, R2, RZ, 0x3c, !PT ;  /* 0x0000000205077212 */ /* 0x000fc600078e3cff */
[----:B------:R-:W-:Y:S01]  /*9bd0*/  IMAD R6, R0, 0x8, R3 ;  /* 0x0000000800067824 */ /* 0x000fe200078e0203 */
[----:B------:R-:W-:Y:S01]  /*9be0*/  SHF.L.U32 R5, R7, 0x1f, RZ ;  /* 0x0000001f07057819 */ /* 0x000fe200000006ff */
[----:B-1----:R-:W-:Y:S06]  /*9bf0*/  @!P0 BRA `(.L_x_317) ;  /* 0x00000004001c8947 */ /* 0x002fec0003800000 */
.L_x_331:
[----:B------:R-:W1:Y:S01]  /*9c00*/  SYNCS.PHASECHK.TRANS64.TRYWAIT P0, [R6+URZ], R5 ;  /* 0x00000005060075a7 */ /* 0x000e62000800017f */
[----:B------:R-:W-:-:S05]  /*9c10*/  VIADD R0, R0, 0x1 ;  /* 0x0000000100007836 */ /* 0x000fca0000000000 */
[----:B------:R-:W-:-:S04]  /*9c20*/  ISETP.NE.AND P1, PT, R0, 0x5, PT ;  /* 0x000000050000780c */ /* 0x000fc80003f25270 */
[----:B------:R-:W-:Y:S02]  /*9c30*/  SEL R2, RZ, 0x1, P1 ;  /* 0x00000001ff027807 */ /* 0x000fe40000800000 */
[----:B------:R-:W-:Y:S02]  /*9c40*/  SEL R0, R0, RZ, P1 ;  /* 0x000000ff00007207 */ /* 0x000fe40000800000 */
[----:B------:R-:W-:-:S03]  /*9c50*/  LOP3.LUT R7, R7, R2, RZ, 0x3c, !PT ;  /* 0x0000000207077212 */ /* 0x000fc600078e3cff */
[----:B0-----:R-:W-:Y:S01]  /*9c60*/  IMAD R9, R0, 0x8, R3 ;  /* 0x0000000800097824 */ /* 0x001fe200078e0203 */
[----:B------:R-:W-:Y:S01]  /*9c70*/  SHF.L.U32 R4, R7, 0x1f, RZ ;  /* 0x0000001f07047819 */ /* 0x000fe200000006ff */
[----:B-1----:R-:W-:Y:S06]  /*9c80*/  @!P0 BRA `(.L_x_318) ;  /* 0x00000004000c8947 */ /* 0x002fec0003800000 */
.L_x_332:
[----:B------:R-:W1:Y:S01]  /*9c90*/  SYNCS.PHASECHK.TRANS64.TRYWAIT P0, [R9+URZ], R4 ;  /* 0x00000004090075a7 */ /* 0x000e62000800017f */
[----:B------:R-:W-:-:S05]  /*9ca0*/  VIADD R0, R0, 0x1 ;  /* 0x0000000100007836 */ /* 0x000fca0000000000 */
[----:B------:R-:W-:-:S04]  /*9cb0*/  ISETP.NE.AND P1, PT, R0, 0x5, PT ;  /* 0x000000050000780c */ /* 0x000fc80003f25270 */
[----:B------:R-:W-:Y:S02]  /*9cc0*/  SEL R2, RZ, 0x1, P1 ;  /* 0x00000001ff027807 */ /* 0x000fe40000800000 */
[----:B------:R-:W-:Y:S02]  /*9cd0*/  SEL R0, R0, RZ, P1 ;  /* 0x000000ff00007207 */ /* 0x000fe40000800000 */
[----:B------:R-:W-:Y:S01]  /*9ce0*/  LOP3.LUT R2, R7, R2, RZ, 0x3c, !PT ;  /* 0x0000000207027212 */ /* 0x000fe200078e3cff */
[----:B-1----:R-:W-:Y:S06]  /*9cf0*/  @!P0 BRA `(.L_x_319) ;  /* 0x0000000400048947 */ /* 0x002fec0003800000 */
.L_x_333:
[----:B------:R-:W-:Y:S01]  /*9d00*/  IMAD R3, R0, 0x8, R3 ;  /* 0x0000000800037824 */ /* 0x000fe200078e0203 */
[----:B------:R-:W-:-:S07]  /*9d10*/  SHF.L.U32 R0, R2, 0x1f, RZ ;  /* 0x0000001f02007819 */ /* 0x000fce00000006ff */
.L_x_320:
[----:B--2---:R2:W3:Y:S02]  /*9d20*/  SYNCS.PHASECHK.TRANS64.TRYWAIT P0, [R3+URZ], R0 ;  /* 0x00000000030075a7 */ /* 0x0044e4000800017f */
[----:B---3--:R-:W-:Y:S05]  /*9d30*/  @!P0 NANOSLEEP.SYNCS 0x989680 ;  /* 0x009896800000895d */ /* 0x008fea0003900000 */
[----:B------:R-:W3:Y:S02]  /*9d40*/  @!P0 SYNCS.PHASECHK.TRANS64 P0, [R3+URZ], R0 ;  /* 0x00000000030085a7 */ /* 0x000ee4000800007f */
[----:B---3--:R-:W-:Y:S05]  /*9d50*/  @!P0 BRA `(.L_x_320) ;  /* 0xfffffffc00f08947 */ /* 0x008fea000383ffff */
.L_x_314:
[----:B------:R-:W-:Y:S05]  /*9d60*/  BSYNC B0 ;  /* 0x0000000000007941 */ /* 0x000fea0003800000 */
.L_x_313:
[----:B------:R-:W-:Y:S05]  /*9d70*/  EXIT ;  /* 0x000000000000794d */ /* 0x000fea0003800000 */
.L_x_19:
[----:B-1----:R1:W2:Y:S02]  /*9d80*/  SYNCS.PHASECHK.TRANS64.TRYWAIT P0, [R161+URZ], R0 ;  /* 0x00000000a10075a7 */ /* 0x0022a4000800017f */
[----:B--2---:R-:W-:Y:S05]  /*9d90*/  @!P0 NANOSLEEP.SYNCS 0x989680 ;  /* 0x009896800000895d */ /* 0x004fea0003900000 */
[----:B------:R-:W2:Y:S02]  /*9da0*/  @!P0 SYNCS.PHASECHK.TRANS64 P0, [R161+URZ], R0 ;  /* 0x00000000a10085a7 */ /* 0x000ea4000800007f */
[----:B--2---:R-:W-:Y:S05]  /*9db0*/  @!P0 BRA `(.L_x_19) ;  /* 0xfffffffc00f08947 */ /* 0x004fea000383ffff */
[----:B------:R-:W-:Y:S05]  /*9dc0*/  BRA `(.L_x_321) ;  /* 0xffffff7800487947 */ /* 0x000fea000383ffff */
.L_x_24:
[----:B--2---:R2:W3:Y:S02]  /*9dd0*/  SYNCS.PHASECHK.TRANS64.TRYWAIT P1, [R3+URZ], R0 ;  /* 0x00000000030075a7 */ /* 0x0044e4000802017f */
[----:B---3--:R-:W-:Y:S05]  /*9de0*/  @!P1 NANOSLEEP.SYNCS 0x989680 ;  /* 0x009896800000995d */ /* 0x008fea0003900000 */
[----:B------:R-:W3:Y:S02]  /*9df0*/  @!P1 SYNCS.PHASECHK.TRANS64 P1, [R3+URZ], R0 ;  /* 0x00000000030095a7 */ /* 0x000ee4000802007f */
[----:B---3--:R-:W-:Y:S05]  /*9e00*/  @!P1 BRA `(.L_x_24) ;  /* 0xfffffffc00f09947 */ /* 0x008fea000383ffff */
[----:B------:R-:W-:Y:S05]  /*9e10*/  BRA `(.L_x_23) ;  /* 0xffffff7800b87947 */ /* 0x000fea000383ffff */
.L_x_29:
[----:B--2---:R-:W-:-:S04]  /*9e20*/  IMAD.U32 R5, RZ, RZ, UR4 ;  /* 0x00000004ff057e24 */ /* 0x004fc8000f8e00ff */
[----:B------:R2:W3:Y:S03]  /*9e30*/  SYNCS.PHASECHK.TRANS64.TRYWAIT P1, [R5+URZ], R4 ;  /* 0x00000004050075a7 */ /* 0x0004e6000802017f */
[----:B---3--:R-:W-:Y:S05]  /*9e40*/  @!P1 NANOSLEEP.SYNCS 0x989680 ;  /* 0x009896800000995d */ /* 0x008fea0003900000 */
[----:B------:R-:W3:Y:S02]  /*9e50*/  @!P1 SYNCS.PHASECHK.TRANS64 P1, [R5+URZ], R4 ;  /* 0x00000004050095a7 */ /* 0x000ee4000802007f */
[----:B---3--:R-:W-:Y:S05]  /*9e60*/  @!P1 BRA `(.L_x_29) ;  /* 0xfffffffc00ec9947 */ /* 0x008fea000383ffff */
[----:B------:R-:W-:Y:S05]  /*9e70*/  BRA `(.L_x_28) ;  /* 0xffffff7c00887947 */ /* 0x000fea000383ffff */
.L_x_35:
[----:B-1----:R1:W2:Y:S02]  /*9e80*/  SYNCS.PHASECHK.TRANS64.TRYWAIT P0, [R161+URZ+0x10], R0 ;  /* 0x00001000a10075a7 */ /* 0x0022a4000800017f */
[----:B--2---:R-:W-:Y:S05]  /*9e90*/  @!P0 NANOSLEEP.SYNCS 0x989680 ;  /* 0x009896800000895d */ /* 0x004fea0003900000 */
[----:B------:R-:W2:Y:S02]  /*9ea0*/  @!P0 SYNCS.PHASECHK.TRANS64 P0, [R161+URZ+0x10], R0 ;  /* 0x00001000a10085a7 */ /* 0x000ea4000800007f */
[----:B--2---:R-:W-:Y:S05]  /*9eb0*/  @!P0 BRA `(.L_x_35) ;  /* 0xfffffffc00f08947 */ /* 0x004fea000383ffff */
[----:B------:R-:W-:Y:S05]  /*9ec0*/  BRA `(.L_x_322) ;  /* 0xffffff8000d47947 */ /* 0x000fea000383ffff */
.L_x_300:
[----:B------:R-:W-:Y:S01]  /*9ed0*/  BSSY B1, `(.L_x_323) ;  /* 0x0000006000017945 */ /* 0x000fe20003800000 */
[----:B------:R-:W-:-:S07]  /*9ee0*/  IMAD.MOV.U32 R15, RZ, RZ, -0x1 ;  /* 0xffffffffff0f7424 */ /* 0x000fce00078e00ff */
[----:B-----5:R-:W-:Y:S05]  /*9ef0*/  WARPSYNC.COLLECTIVE R15, `(.L_x_324) ;  /* 0x000000000f0c7348 */ /* 0x020fea0003c00000 */
[----:B------:R-:W-:Y:S02]  /*9f00*/  ELECT P6, UR62, PT ;  /* 0x00000000003e782f */ /* 0x000fe400038c0000 */
[----:B------:R-:W-:Y:S01]  /*9f10*/  MOV R14, UR62 ;  /* 0x0000003e000e7c02 */ /* 0x000fe20008000f00 */
[----:B-----5:R-:W-:Y:S10]  /*9f20*/  ENDCOLLECTIVE ;  /* 0x000000000000791b */ /* 0x020ff40003800000 */
.L_x_324:
[----:B------:R-:W-:Y:S05]  /*9f30*/  BSYNC B1 ;  /* 0x0000000000017941 */ /* 0x000fea0003800000 */
.L_x_323:
[----:B------:R-:W-:Y:S05]  /*9f40*/  BRA `(.L_x_325) ;  /* 0xffffffec00d47947 */ /* 0x000fea000383ffff */
.L_x_303:
[----:B0-----:R0:W1:Y:S02]  /*9f50*/  SYNCS.PHASECHK.TRANS64.TRYWAIT P1, [R12+URZ+0x28], R5 ;  /* 0x000028050c0075a7 */ /* 0x001064000802017f */
[----:B-1----:R-:W-:Y:S05]  /*9f60*/  @!P1 NANOSLEEP.SYNCS 0x989680 ;  /* 0x009896800000995d */ /* 0x002fea0003900000 */
[----:B------:R-:W1:Y:S02]  /*9f70*/  @!P1 SYNCS.PHASECHK.TRANS64 P1, [R12+URZ+0x28], R5 ;  /* 0x000028050c0095a7 */ /* 0x000e64000802007f */
[----:B-1----:R-:W-:Y:S05]  /*9f80*/  @!P1 BRA `(.L_x_303) ;  /* 0xfffffffc00f09947 */ /* 0x002fea000383ffff */
[----:B------:R-:W-:Y:S05]  /*9f90*/  BRA `(.L_x_326) ;  /* 0xfffffff000087947 */ /* 0x000fea000383ffff */
.L_x_312:
[----:B------:R-:W-:Y:S01]  /*9fa0*/  BSSY B0, `(.L_x_327) ;  /* 0x0000006000007945 */ /* 0x000fe20003800000 */
[----:B------:R-:W-:-:S07]  /*9fb0*/  IMAD.MOV.U32 R15, RZ, RZ, -0x1 ;  /* 0xffffffffff0f7424 */ /* 0x000fce00078e00ff */
[----:B-----5:R-:W-:Y:S05]  /*9fc0*/  WARPSYNC.COLLECTIVE R15, `(.L_x_328) ;  /* 0x000000000f0c7348 */ /* 0x020fea0003c00000 */
[----:B------:R-:W-:Y:S02]  /*9fd0*/  ELECT P6, UR62, PT ;  /* 0x00000000003e782f */ /* 0x000fe400038c0000 */
[----:B------:R-:W-:Y:S01]  /*9fe0*/  MOV R14, UR62 ;  /* 0x0000003e000e7c02 */ /* 0x000fe20008000f00 */
[----:B-----5:R-:W-:Y:S10]  /*9ff0*/  ENDCOLLECTIVE ;  /* 0x000000000000791b */ /* 0x020ff40003800000 */
.L_x_328:
[----:B------:R-:W-:Y:S05]  /*a000*/  BSYNC B0 ;  /* 0x0000000000007941 */ /* 0x000fea0003800000 */
.L_x_327:
[----:B------:R-:W-:Y:S05]  /*a010*/  BRA `(.L_x_329) ;  /* 0xfffffff800807947 */ /* 0x000fea000383ffff */
.L_x_316:
[----:B0-----:R0:W1:Y:S02]  /*a020*/  SYNCS.PHASECHK.TRANS64.TRYWAIT P0, [R7+URZ], R2 ;  /* 0x00000002070075a7 */ /* 0x001064000800017f */
[----:B-1----:R-:W-:Y:S05]  /*a030*/  @!P0 NANOSLEEP.SYNCS 0x989680 ;  /* 0x009896800000895d */ /* 0x002fea0003900000 */
[----:B------:R-:W1:Y:S02]  /*a040*/  @!P0 SYNCS.PHASECHK.TRANS64 P0, [R7+URZ], R2 ;  /* 0x00000002070085a7 */ /* 0x000e64000800007f */
[----:B-1----:R-:W-:Y:S05]  /*a050*/  @!P0 BRA `(.L_x_316) ;  /* 0xfffffffc00f08947 */ /* 0x002fea000383ffff */
[----:B------:R-:W-:Y:S05]  /*a060*/  BRA `(.L_x_330) ;  /* 0xfffffff800c07947 */ /* 0x000fea000383ffff */
.L_x_317:
[----:B0-----:R0:W1:Y:S02]  /*a070*/  SYNCS.PHASECHK.TRANS64.TRYWAIT P0, [R9+URZ], R4 ;  /* 0x00000004090075a7 */ /* 0x001064000800017f */
[----:B-1----:R-:W-:Y:S05]  /*a080*/  @!P0 NANOSLEEP.SYNCS 0x989680 ;  /* 0x009896800000895d */ /* 0x002fea0003900000 */
[----:B------:R-:W1:Y:S02]  /*a090*/  @!P0 SYNCS.PHASECHK.TRANS64 P0, [R9+URZ], R4 ;  /* 0x00000004090085a7 */ /* 0x000e64000800007f */
[----:B-1----:R-:W-:Y:S05]  /*a0a0*/  @!P0 BRA `(.L_x_317) ;  /* 0xfffffffc00f08947 */ /* 0x002fea000383ffff */
[----:B------:R-:W-:Y:S05]  /*a0b0*/  BRA `(.L_x_331) ;  /* 0xfffffff800d07947 */ /* 0x000fea000383ffff */
.L_x_318:
[----:B0-----:R0:W1:Y:S02]  /*a0c0*/  SYNCS.PHASECHK.TRANS64.TRYWAIT P0, [R6+URZ], R5 ;  /* 0x00000005060075a7 */ /* 0x001064000800017f */
[----:B-1----:R-:W-:Y:S05]  /*a0d0*/  @!P0 NANOSLEEP.SYNCS 0x989680 ;  /* 0x009896800000895d */ /* 0x002fea0003900000 */
[----:B------:R-:W1:Y:S02]  /*a0e0*/  @!P0 SYNCS.PHASECHK.TRANS64 P0, [R6+URZ], R5 ;  /* 0x00000005060085a7 */ /* 0x000e64000800007f */
[----:B-1----:R-:W-:Y:S05]  /*a0f0*/  @!P0 BRA `(.L_x_318) ;  /* 0xfffffffc00f08947 */ /* 0x002fea000383ffff */
[----:B------:R-:W-:Y:S05]  /*a100*/  BRA `(.L_x_332) ;  /* 0xfffffff800e07947 */ /* 0x000fea000383ffff */
.L_x_319:
[----:B-1----:R1:W2:Y:S02]  /*a110*/  SYNCS.PHASECHK.TRANS64.TRYWAIT P0, [R9+URZ], R4 ;  /* 0x00000004090075a7 */ /* 0x0022a4000800017f */
[----:B--2---:R-:W-:Y:S05]  /*a120*/  @!P0 NANOSLEEP.SYNCS 0x989680 ;  /* 0x009896800000895d */ /* 0x004fea0003900000 */
[----:B------:R-:W2:Y:S02]  /*a130*/  @!P0 SYNCS.PHASECHK.TRANS64 P0, [R9+URZ], R4 ;  /* 0x00000004090085a7 */ /* 0x000ea4000800007f */
[----:B--2---:R-:W-:Y:S05]  /*a140*/  @!P0 BRA `(.L_x_319) ;  /* 0xfffffffc00f08947 */ /* 0x004fea000383ffff */
[----:B------:R-:W-:Y:S05]  /*a150*/  BRA `(.L_x_333) ;  /* 0xfffffff800e87947 */ /* 0x000fea000383ffff */
.L_x_334:
[----:B------:R-:W-:-:S00]  /*a160*/  BRA `(.L_x_334) ;  /* 0xfffffffc00fc7947 */ /* 0x000fc0000383ffff */
[----:B------:R-:W-:-:S00]  /*a170*/  NOP ;  /* 0x0000000000007918 */ /* 0x000fc00000000000 */
        /* <DEDUP_REMOVED lines=8> */
.L_x_335:


//--------------------- .nv.global.init           --------------------------
	.section	.nv.global.init,"aw",@progbits
.nv.global.init:
	.type		$str$22,@object
	.size		$str$22,($str$23 - $str$22)
$str$22:
        /*0000*/ 	.byte	0x6b, 0x5f, 0x74, 0x69, 0x6c, 0x65, 0x5f, 0x63, 0x6f, 0x75, 0x6e, 0x74, 0x20, 0x3e, 0x3d, 0x20
        /*0010*/ 	.byte	0x31, 0x00
	.type		$str$23,@object
	.size		$str$23,(__unnamed_1 - $str$23)
$str$23:
        /*0012*/ 	.byte	0x2f, 0x74, 0x6d, 0x70, 0x2f, 0x63, 0x75, 0x74, 0x6c, 0x61, 0x73, 0x73, 0x5f, 0x73, 0x77, 0x65
        /*0022*/ 	.byte	0x65, 0x70, 0x5f, 0x73, 0x72, 0x63, 0x2f, 0x69, 0x6e, 0x63, 0x6c, 0x75, 0x64, 0x65, 0x2f, 0x63
        /*0032*/ 	.byte	0x75, 0x74, 0x6c, 0x61, 0x73, 0x73, 0x2f, 0x67, 0x65, 0x6d, 0x6d, 0x2f, 0x63, 0x6f, 0x6c, 0x6c
        /*0042*/ 	.byte	0x65, 0x63, 0x74, 0x69, 0x76, 0x65, 0x2f, 0x73, 0x6d, 0x39, 0x30, 0x5f, 0x6d, 0x6d, 0x61, 0x5f
        /*0052*/ 	.byte	0x74, 0x6d, 0x61, 0x5f, 0x67, 0x6d, 0x6d, 0x61, 0x5f, 0x73, 0x73, 0x5f, 0x77, 0x61, 0x72, 0x70
        /*0062*/ 	.byte	0x73, 0x70, 0x65, 0x63, 0x69, 0x61, 0x6c, 0x69, 0x7a, 0x65, 0x64, 0x2e, 0x68, 0x70, 0x70, 0x00
	.type		__unnamed_1,@object
	.size		__unnamed_1,(.L_0 - __unnamed_1)
__unnamed_1:
        /*0072*/ 	.byte	0x76, 0x6f, 0x69, 0x64, 0x20, 0x63, 0x75, 0x74, 0x6c, 0x61, 0x73, 0x73, 0x3a, 0x3a, 0x67, 0x65
        /* <DEDUP_REMOVED lines=172> */
        /*0b42*/ 	.byte	0x3a, 0x69, 0x64, 0x65, 0x6e, 0x74, 0x69, 0x74, 0x79, 0x5d, 0x00
.L_0:


//--------------------- .nv.shared._ZN7cutlass13device_kernelINS_4gemm6kernel13GemmUniversalIN4cute5tupleIJiiiiEEENS1_10collective13CollectiveMmaINS1_34MainloopSm90TmaGmmaWarpSpecializedILi5ENS5_IJNS4_1CILi2EEENSA_ILi1EEESC_EEENS1_32KernelTmaWarpSpecializedPingpongEEENS5_IJNSA_ILi64EEENSA_ILi256EEENSA_ILi128EEEEEEaNS5_IJlSC_lEEEaSK_NS4_8TiledMMAINS4_8MMA_AtomIJNS4_4SM904GMMA27MMA_64x256x32_S32S8S8_SS_TNEEEENS4_6LayoutINS5_IJSC_SC_SC_EEENS5_IJNSA_ILi0EEEST_ST_EEEEENS5_IJNS4_10UnderscoreESW_SW_EEEEENS4_13SM90_TMA_LOADENS4_14ComposedLayoutINS4_7SwizzleILi3ELi4ELi3EEENS4_18smem_ptr_flag_bitsILi8EEENSR_INS5_IJNSA_ILi8EEESI_EEENS5_IJSI_SC_EEEEEEEvNS4_8identityENS4_23SM90_TMA_LOAD_MULTICASTES19_vS1A_EENS_8epilogue10collective6detail29Sm90TmaWarpSpecializedAdapterINS1E_15DefaultEpilogueIaSK_SK_NS1D_6thread17LinearCombinationIaLi1EiiLNS1I_9ScaleType4KindE0ELNS_15FloatRoundStyleE2EaEENS1_15EpilogueDefaultEEEEEvvEEEEvNT_6ParamsE --------------------------
	.section	.nv.shared._ZN7cutlass13device_kernelINS_4gemm6kernel13GemmUniversalIN4cute5tupleIJiiiiEEENS1_10collective13CollectiveMmaINS1_34MainloopSm90TmaGmmaWarpSpecializedILi5ENS5_IJNS4_1CILi2EEENSA_ILi1EEESC_EEENS1_32KernelTmaWarpSpecializedPingpongEEENS5_IJNSA_ILi64EEENSA_ILi256EEENSA_ILi128EEEEEEaNS5_IJlSC_lEEEaSK_NS4_8TiledMMAINS4_8MMA_AtomIJNS4_4SM904GMMA27MMA_64x256x32_S32S8S8_SS_TNEEEENS4_6LayoutINS5_IJSC_SC_SC_EEENS5_IJNSA_ILi0EEEST_ST_EEEEENS5_IJNS4_10UnderscoreESW_SW_EEEEENS4_13SM90_TMA_LOADENS4_14ComposedLayoutINS4_7SwizzleILi3ELi4ELi3EEENS4_18smem_ptr_flag_bitsILi8EEENSR_INS5_IJNSA_ILi8EEESI_EEENS5_IJSI_SC_EEEEEEEvNS4_8identityENS4_23SM90_TMA_LOAD_MULTICASTES19_vS1A_EENS_8epilogue10collective6detail29Sm90TmaWarpSpecializedAdapterINS1E_15DefaultEpilogueIaSK_SK_NS1D_6thread17LinearCombinationIaLi1EiiLNS1I_9ScaleType4KindE0ELNS_15FloatRoundStyleE2EaEENS1_15EpilogueDefaultEEEEEvvEEEEvNT_6ParamsE,"aw",@nobits
	.sectionflags	@""
	.align	16
	.zero		1024


//--------------------- .nv.shared.reserved.0     --------------------------
	.section	.nv.shared.reserved.0,"aw",@nobits
	.weak		__nv_reservedSMEM_offset_0_alias
	.size		__nv_reservedSMEM_offset_0_alias, 0, 0
	.other		__nv_reservedSMEM_offset_0_alias,@"STO_CUDA_RESERVED_SHARED STV_DEFAULT"
__nv_reservedSMEM_offset_0_alias:
	.zero		0


//--------------------- .nv.global                --------------------------
	.section	.nv.global,"aw",@nobits
.nv.global:
	.type		_ZN40_INTERNAL_64c09a80_4_k_cu_98613903_309454cute1_E,@object
	.size		_ZN40_INTERNAL_64c09a80_4_k_cu_98613903_309454cute1_E,(_ZN40_INTERNAL_64c09a80_4_k_cu_98613903_309454cuda3std3__45__cpo6cbeginE - _ZN40_INTERNAL_64c09a80_4_k_cu_98613903_309454cute1_E)
_ZN40_INTERNAL_64c09a80_4_k_cu_98613903_309454cute1_E:
	.zero		1
	.type		_ZN40_INTERNAL_64c09a80_4_k_cu_98613903_309454cuda3std3__45__cpo6cbeginE,@object
	.size		_ZN40_INTERNAL_64c09a80_4_k_cu_98613903_309454cuda3std3__45__cpo6cbeginE,(_ZN40_INTERNAL_64c09a80_4_k_cu_98613903_309454cuda3std3__48in_placeE - _ZN40_INTERNAL_64c09a80_4_k_cu_98613903_309454cuda3std3__45__cpo6cbeginE)
_ZN40_INTERNAL_64c09a80_4_k_cu_98613903_309454cuda3std3__45__cpo6cbeginE:
	.zero		1
	.type		_ZN40_INTERNAL_64c09a80_4_k_cu_98613903_309454cuda3std3__48in_placeE,@object
	.size		_ZN40_INTERNAL_64c09a80_4_k_cu_98613903_309454cuda3std3__48in_placeE,(_ZN40_INTERNAL_64c09a80_4_k_cu_98613903_309454cuda3std6ranges3__45__cpo9iter_moveE - _ZN40_INTERNAL_64c09a80_4_k_cu_98613903_309454cuda3std3__48in_placeE)
_ZN40_INTERNAL_64c09a80_4_k_cu_98613903_309454cuda3std3__48in_placeE:
	.zero		1
	.type		_ZN40_INTERNAL_64c09a80_4_k_cu_98613903_309454cuda3std6ranges3__45__cpo9iter_moveE,@object
	.size		_ZN40_INTERNAL_64c09a80_4_k_cu_98613903_309454cuda3std6ranges3__45__cpo9iter_moveE,(_ZN40_INTERNAL_64c09a80_4_k_cu_98613903_309454cuda3std3__45__cpo5beginE - _ZN40_INTERNAL_64c09a80_4_k_cu_98613903_309454cuda3std6ranges3__45__cpo9iter_moveE)
_ZN40_INTERNAL_64c09a80_4_k_cu_98613903_309454cuda3std6ranges3__45__cpo9iter_moveE:
	.zero		1
	.type		_ZN40_INTERNAL_64c09a80_4_k_cu_98613903_309454cuda3std3__45__cpo5beginE,@object
	.size		_ZN40_INTERNAL_64c09a80_4_k_cu_98613903_309454cuda3std3__45__cpo5beginE,(_ZN40_INTERNAL_64c09a80_4_k_cu_98613903_309454cuda3std3__442_GLOBAL__N__64c09a80_4_k_cu_98613903_309456ignoreE - _ZN40_INTERNAL_64c09a80_4_k_cu_98613903_309454cuda3std3__45__cpo5beginE)
_ZN40_INTERNAL_64c09a80_4_k_cu_98613903_309454cuda3std3__45__cpo5beginE:
	.zero		1
	.type		_ZN40_INTERNAL_64c09a80_4_k_cu_98613903_309454cuda3std3__442_GLOBAL__N__64c09a80_4_k_cu_98613903_309456ignoreE,@object
	.size		_ZN40_INTERNAL_64c09a80_4_k_cu_98613903_309454cuda3std3__442_GLOBAL__N__64c09a80_4_k_cu_98613903_309456ignoreE,(_ZN40_INTERNAL_64c09a80_4_k_cu_98613903_309454cute7productE - _ZN40_INTERNAL_64c09a80_4_k_cu_98613903_309454cuda3std3__442_GLOBAL__N__64c09a80_4_k_cu_98613903_309456ignoreE)
_ZN40_INTERNAL_64c09a80_4_k_cu_98613903_309454cuda3std3__442_GLOBAL__N__64c09a80_4_k_cu_98613903_309456ignoreE:
	.zero		1
	.type		_ZN40_INTERNAL_64c09a80_4_k_cu_98613903_309454cute7productE,@object
	.size		_ZN40_INTERNAL_64c09a80_4_k_cu_98613903_309454cute7productE,(_ZN40_INTERNAL_64c09a80_4_k_cu_98613903_309454cuda3std3__45__cpo3endE - _ZN40_INTERNAL_64c09a80_4_k_cu_98613903_309454cute7productE)
_ZN40_INTERNAL_64c09a80_4_k_cu_98613903_309454cute7productE:
	.zero		1
	.type		_ZN40_INTERNAL_64c09a80_4_k_cu_98613903_309454cuda3std3__45__cpo3endE,@object
	.size		_ZN40_INTERNAL_64c09a80_4_k_cu_98613903_309454cuda3std3__45__cpo3endE,(_ZN40_INTERNAL_64c09a80_4_k_cu_98613903_309454cuda3std3__419piecewise_constructE - _ZN40_INTERNAL_64c09a80_4_k_cu_98613903_309454cuda3std3__45__cpo3endE)
_ZN40_INTERNAL_64c09a80_4_k_cu_98613903_309454cuda3std3__45__cpo3endE:
	.zero		1
	.type		_ZN40_INTERNAL_64c09a80_4_k_cu_98613903_309454cuda3std3__419piecewise_constructE,@object
	.size		_ZN40_INTERNAL_64c09a80_4_k_cu_98613903_309454cuda3std3__419piecewise_constructE,(_ZN40_INTERNAL_64c09a80_4_k_cu_98613903_309454cuda3std3__45__cpo4cendE - _ZN40_INTERNAL_64c09a80_4_k_cu_98613903_309454cuda3std3__419piecewise_constructE)
_ZN40_INTERNAL_64c09a80_4_k_cu_98613903_309454cuda3std3__419piecewise_constructE:
	.zero		1
	.type		_ZN40_INTERNAL_64c09a80_4_k_cu_98613903_309454cuda3std3__45__cpo4cendE,@object
	.size		_ZN40_INTERNAL_64c09a80_4_k_cu_98613903_309454cuda3std3__45__cpo4cendE,(_ZN40_INTERNAL_64c09a80_4_k_cu_98613903_309454cuda3std6ranges3__45__cpo4swapE - _ZN40_INTERNAL_64c09a80_4_k_cu_98613903_309454cuda3std3__45__cpo4cendE)
_ZN40_INTERNAL_64c09a80_4_k_cu_98613903_309454cuda3std3__45__cpo4cendE:
	.zero		1
	.type		_ZN40_INTERNAL_64c09a80_4_k_cu_98613903_309454cuda3std6ranges3__45__cpo4swapE,@object
	.size		_ZN40_INTERNAL_64c09a80_4_k_cu_98613903_309454cuda3std6ranges3__45__cpo4swapE,(.L_8 - _ZN40_INTERNAL_64c09a80_4_k_cu_98613903_309454cuda3std6ranges3__45__cpo4swapE)
_ZN40_INTERNAL_64c09a80_4_k_cu_98613903_309454cuda3std6ranges3__45__cpo4swapE:
	.zero		1
.L_8:


//--------------------- .nv.constant0._ZN7cutlass13device_kernelINS_4gemm6kernel13GemmUniversalIN4cute5tupleIJiiiiEEENS1_10collective13CollectiveMmaINS1_34MainloopSm90TmaGmmaWarpSpecializedILi5ENS5_IJNS4_1CILi2EEENSA_ILi1EEESC_EEENS1_32KernelTmaWarpSpecializedPingpongEEENS5_IJNSA_ILi64EEENSA_ILi256EEENSA_ILi128EEEEEEaNS5_IJlSC_lEEEaSK_NS4_8TiledMMAINS4_8MMA_AtomIJNS4_4SM904GMMA27MMA_64x256x32_S32S8S8_SS_TNEEEENS4_6LayoutINS5_IJSC_SC_SC_EEENS5_IJNSA_ILi0EEEST_ST_EEEEENS5_IJNS4_10UnderscoreESW_SW_EEEEENS4_13SM90_TMA_LOADENS4_14ComposedLayoutINS4_7SwizzleILi3ELi4ELi3EEENS4_18smem_ptr_flag_bitsILi8EEENSR_INS5_IJNSA_ILi8EEESI_EEENS5_IJSI_SC_EEEEEEEvNS4_8identityENS4_23SM90_TMA_LOAD_MULTICASTES19_vS1A_EENS_8epilogue10collective6detail29Sm90TmaWarpSpecializedAdapterINS1E_15DefaultEpilogueIaSK_SK_NS1D_6thread17LinearCombinationIaLi1EiiLNS1I_9ScaleType4KindE0ELNS_15FloatRoundStyleE2EaEENS1_15EpilogueDefaultEEEEEvvEEEEvNT_6ParamsE --------------------------
	.section	.nv.constant0._ZN7cutlass13device_kernelINS_4gemm6kernel13GemmUniversalIN4cute5tupleIJiiiiEEENS1_10collective13CollectiveMmaINS1_34MainloopSm90TmaGmmaWarpSpecializedILi5ENS5_IJNS4_1CILi2EEENSA_ILi1EEESC_EEENS1_32KernelTmaWarpSpecializedPingpongEEENS5_IJNSA_ILi64EEENSA_ILi256EEENSA_ILi128EEEEEEaNS5_IJlSC_lEEEaSK_NS4_8TiledMMAINS4_8MMA_AtomIJNS4_4SM904GMMA27MMA_64x256x32_S32S8S8_SS_TNEEEENS4_6LayoutINS5_IJSC_SC_SC_EEENS5_IJNSA_ILi0EEEST_ST_EEEEENS5_IJNS4_10UnderscoreESW_SW_EEEEENS4_13SM90_TMA_LOADENS4_14ComposedLayoutINS4_7SwizzleILi3ELi4ELi3EEENS4_18smem_ptr_flag_bitsILi8EEENSR_INS5_IJNSA_ILi8EEESI_EEENS5_IJSI_SC_EEEEEEEvNS4_8identityENS4_23SM90_TMA_LOAD_MULTICASTES19_vS1A_EENS_8epilogue10collective6detail29Sm90TmaWarpSpecializedAdapterINS1E_15DefaultEpilogueIaSK_SK_NS1D_6thread17LinearCombinationIaLi1EiiLNS1I_9ScaleType4KindE0ELNS_15FloatRoundStyleE2EaEENS1_15EpilogueDefaultEEEEEvvEEEEvNT_6ParamsE,"a",@progbits
	.sectionflags	@""
	.align	4
.nv.constant0._ZN7cutlass13device_kernelINS_4gemm6kernel13GemmUniversalIN4cute5tupleIJiiiiEEENS1_10collective13CollectiveMmaINS1_34MainloopSm90TmaGmmaWarpSpecializedILi5ENS5_IJNS4_1CILi2EEENSA_ILi1EEESC_EEENS1_32KernelTmaWarpSpecializedPingpongEEENS5_IJNSA_ILi64EEENSA_ILi256EEENSA_ILi128EEEEEEaNS5_IJlSC_lEEEaSK_NS4_8TiledMMAINS4_8MMA_AtomIJNS4_4SM904GMMA27MMA_64x256x32_S32S8S8_SS_TNEEEENS4_6LayoutINS5_IJSC_SC_SC_EEENS5_IJNSA_ILi0EEEST_ST_EEEEENS5_IJNS4_10UnderscoreESW_SW_EEEEENS4_13SM90_TMA_LOADENS4_14ComposedLayoutINS4_7SwizzleILi3ELi4ELi3EEENS4_18smem_ptr_flag_bitsILi8EEENSR_INS5_IJNSA_ILi8EEESI_EEENS5_IJSI_SC_EEEEEEEvNS4_8identityENS4_23SM90_TMA_LOAD_MULTICASTES19_vS1A_EENS_8epilogue10collective6detail29Sm90TmaWarpSpecializedAdapterINS1E_15DefaultEpilogueIaSK_SK_NS1D_6thread17LinearCombinationIaLi1EiiLNS1I_9ScaleType4KindE0ELNS_15FloatRoundStyleE2EaEENS1_15EpilogueDefaultEEEEEvvEEEEvNT_6ParamsE:
	.zero		1664


//--------------------- SYMBOLS --------------------------

	.type		.nv.reservedSmem.offset0,@object
	.size		.nv.reservedSmem.offset0,0x4
	.type		__assertfail,@function
